//
// Generated by NVIDIA NVVM Compiler
//
// Compiler Build ID: CL-36424714
// Cuda compilation tools, release 13.0, V13.0.88
// Based on NVVM 20.0.0
//

.version 9.0
.target sm_100
.address_size 64

	// .globl	_Z16mandelbrotKernelPiS_S_S_PdS0_
.global .align 4 .b8 __cudart_i2opi_f[24] = {65, 144, 67, 60, 153, 149, 98, 219, 192, 221, 52, 245, 209, 87, 39, 252, 41, 21, 68, 78, 110, 131, 249, 162};

.visible .entry _Z16mandelbrotKernelPiS_S_S_PdS0_(
	.param .u64 .ptr .align 1 _Z16mandelbrotKernelPiS_S_S_PdS0__param_0,
	.param .u64 .ptr .align 1 _Z16mandelbrotKernelPiS_S_S_PdS0__param_1,
	.param .u64 .ptr .align 1 _Z16mandelbrotKernelPiS_S_S_PdS0__param_2,
	.param .u64 .ptr .align 1 _Z16mandelbrotKernelPiS_S_S_PdS0__param_3,
	.param .u64 .ptr .align 1 _Z16mandelbrotKernelPiS_S_S_PdS0__param_4,
	.param .u64 .ptr .align 1 _Z16mandelbrotKernelPiS_S_S_PdS0__param_5
)
{
	.reg .pred 	%p<8>;
	.reg .b32 	%r<14>;
	.reg .b64 	%rd<15>;
	.reg .b64 	%fd<41>;

	ld.param.u64 	%rd1, [_Z16mandelbrotKernelPiS_S_S_PdS0__param_0];
	ld.param.u64 	%rd6, [_Z16mandelbrotKernelPiS_S_S_PdS0__param_1];
	ld.param.u64 	%rd2, [_Z16mandelbrotKernelPiS_S_S_PdS0__param_2];
	ld.param.u64 	%rd3, [_Z16mandelbrotKernelPiS_S_S_PdS0__param_3];
	ld.param.u64 	%rd4, [_Z16mandelbrotKernelPiS_S_S_PdS0__param_4];
	ld.param.u64 	%rd5, [_Z16mandelbrotKernelPiS_S_S_PdS0__param_5];
	cvta.to.global.u64 	%rd7, %rd6;
	mov.u32 	%r5, %ctaid.x;
	mov.u32 	%r6, %ntid.x;
	mov.u32 	%r7, %tid.x;
	mad.lo.s32 	%r1, %r5, %r6, %r7;
	mov.u32 	%r8, %ctaid.y;
	mov.u32 	%r9, %ntid.y;
	mov.u32 	%r10, %tid.y;
	mad.lo.s32 	%r2, %r8, %r9, %r10;
	ld.global.u32 	%r3, [%rd7];
	setp.ge.s32 	%p1, %r1, %r3;
	@%p1 bra 	$L__BB0_7;
	cvta.to.global.u64 	%rd8, %rd2;
	ld.global.u32 	%r4, [%rd8];
	setp.ge.s32 	%p2, %r2, %r4;
	@%p2 bra 	$L__BB0_7;
	cvta.to.global.u64 	%rd9, %rd5;
	cvt.rn.f64.s32 	%fd16, %r1;
	cvt.rn.f64.s32 	%fd17, %r3;
	div.rn.f64 	%fd18, %fd16, %fd17;
	fma.rn.f64 	%fd19, %fd18, 0d400C000000000000, 0dC004000000000000;
	ld.global.f64 	%fd20, [%rd9];
	cvta.to.global.u64 	%rd10, %rd4;
	ld.global.f64 	%fd21, [%rd10];
	div.rn.f64 	%fd22, %fd20, %fd21;
	sub.f64 	%fd1, %fd19, %fd22;
	cvt.rn.f64.u32 	%fd23, %r2;
	cvt.rn.f64.u32 	%fd24, %r4;
	div.rn.f64 	%fd25, %fd23, %fd24;
	fma.rn.f64 	%fd26, %fd25, 0d4000000000000000, 0dBFF0000000000000;
	ld.global.f64 	%fd27, [%rd9+8];
	div.rn.f64 	%fd28, %fd27, %fd21;
	sub.f64 	%fd2, %fd26, %fd28;
	cvta.to.global.u64 	%rd11, %rd3;
	ld.global.u32 	%r11, [%rd11];
	cvt.rn.f64.s32 	%fd3, %r11;
	mov.f64 	%fd35, 0d0000000000000000;
	mov.f64 	%fd36, %fd35;
	mov.f64 	%fd37, %fd35;
	mov.f64 	%fd38, %fd35;
	mov.f64 	%fd39, %fd35;
$L__BB0_3:
	setp.geu.f64 	%p3, %fd37, %fd3;
	mov.f64 	%fd40, %fd37;
	@%p3 bra 	$L__BB0_6;
	sub.f64 	%fd29, %fd36, %fd35;
	add.f64 	%fd9, %fd1, %fd29;
	add.f64 	%fd30, %fd39, %fd39;
	fma.rn.f64 	%fd31, %fd30, %fd38, %fd2;
	setp.eq.f64 	%p4, %fd39, %fd9;
	setp.eq.f64 	%p5, %fd38, %fd31;
	and.pred  	%p6, %p4, %p5;
	mov.f64 	%fd40, %fd3;
	@%p6 bra 	$L__BB0_6;
	add.f64 	%fd37, %fd37, 0d3FF0000000000000;
	mul.f64 	%fd36, %fd9, %fd9;
	mul.f64 	%fd35, %fd31, %fd31;
	add.f64 	%fd32, %fd36, %fd35;
	setp.lt.f64 	%p7, %fd32, 0d4010000000000000;
	mov.f64 	%fd38, %fd31;
	mov.f64 	%fd39, %fd9;
	mov.f64 	%fd40, %fd37;
	@%p7 bra 	$L__BB0_3;
$L__BB0_6:
	div.rn.f64 	%fd33, %fd40, %fd3;
	mul.f64 	%fd34, %fd33, 0d406FE00000000000;
	cvt.rzi.s32.f64 	%r12, %fd34;
	mad.lo.s32 	%r13, %r3, %r2, %r1;
	cvta.to.global.u64 	%rd12, %rd1;
	mul.wide.s32 	%rd13, %r13, 4;
	add.s64 	%rd14, %rd12, %rd13;
	st.global.u32 	[%rd14], %r12;
$L__BB0_7:
	ret;

}
	// .globl	_Z11juliaKernelPiS_S_S_PdS0_S0_
.visible .entry _Z11juliaKernelPiS_S_S_PdS0_S0_(
	.param .u64 .ptr .align 1 _Z11juliaKernelPiS_S_S_PdS0_S0__param_0,
	.param .u64 .ptr .align 1 _Z11juliaKernelPiS_S_S_PdS0_S0__param_1,
	.param .u64 .ptr .align 1 _Z11juliaKernelPiS_S_S_PdS0_S0__param_2,
	.param .u64 .ptr .align 1 _Z11juliaKernelPiS_S_S_PdS0_S0__param_3,
	.param .u64 .ptr .align 1 _Z11juliaKernelPiS_S_S_PdS0_S0__param_4,
	.param .u64 .ptr .align 1 _Z11juliaKernelPiS_S_S_PdS0_S0__param_5,
	.param .u64 .ptr .align 1 _Z11juliaKernelPiS_S_S_PdS0_S0__param_6
)
{
	.local .align 4 .b8 	__local_depot1[28];
	.reg .b64 	%SP;
	.reg .b64 	%SPL;
	.reg .pred 	%p<19>;
	.reg .b32 	%r<69>;
	.reg .b32 	%f<75>;
	.reg .b64 	%rd<37>;
	.reg .b64 	%fd<39>;

	mov.u64 	%SPL, __local_depot1;
	ld.param.u64 	%rd10, [_Z11juliaKernelPiS_S_S_PdS0_S0__param_0];
	ld.param.u64 	%rd16, [_Z11juliaKernelPiS_S_S_PdS0_S0__param_1];
	ld.param.u64 	%rd11, [_Z11juliaKernelPiS_S_S_PdS0_S0__param_2];
	ld.param.u64 	%rd12, [_Z11juliaKernelPiS_S_S_PdS0_S0__param_3];
	ld.param.u64 	%rd13, [_Z11juliaKernelPiS_S_S_PdS0_S0__param_4];
	ld.param.u64 	%rd14, [_Z11juliaKernelPiS_S_S_PdS0_S0__param_5];
	ld.param.u64 	%rd15, [_Z11juliaKernelPiS_S_S_PdS0_S0__param_6];
	cvta.to.global.u64 	%rd17, %rd16;
	add.u64 	%rd1, %SPL, 0;
	mov.u32 	%r24, %ctaid.x;
	mov.u32 	%r25, %ntid.x;
	mov.u32 	%r26, %tid.x;
	mad.lo.s32 	%r1, %r24, %r25, %r26;
	mov.u32 	%r27, %ctaid.y;
	mov.u32 	%r28, %ntid.y;
	mov.u32 	%r29, %tid.y;
	mad.lo.s32 	%r2, %r27, %r28, %r29;
	ld.global.u32 	%r3, [%rd17];
	setp.ge.s32 	%p1, %r1, %r3;
	@%p1 bra 	$L__BB1_15;
	cvta.to.global.u64 	%rd19, %rd11;
	ld.global.u32 	%r4, [%rd19];
	setp.ge.s32 	%p2, %r2, %r4;
	@%p2 bra 	$L__BB1_15;
	cvta.to.global.u64 	%rd20, %rd14;
	cvt.rn.f64.s32 	%fd13, %r1;
	cvt.rn.f64.s32 	%fd14, %r3;
	div.rn.f64 	%fd15, %fd13, %fd14;
	fma.rn.f64 	%fd16, %fd15, 0d400C000000000000, 0dC004000000000000;
	ld.global.f64 	%fd17, [%rd20];
	cvta.to.global.u64 	%rd21, %rd13;
	ld.global.f64 	%fd18, [%rd21];
	div.rn.f64 	%fd19, %fd17, %fd18;
	sub.f64 	%fd38, %fd16, %fd19;
	cvt.rn.f64.u32 	%fd20, %r2;
	cvt.rn.f64.u32 	%fd21, %r4;
	div.rn.f64 	%fd22, %fd20, %fd21;
	fma.rn.f64 	%fd23, %fd22, 0d4000000000000000, 0dBFF0000000000000;
	ld.global.f64 	%fd24, [%rd20+8];
	div.rn.f64 	%fd25, %fd24, %fd18;
	sub.f64 	%fd37, %fd23, %fd25;
	mul.f64 	%fd36, %fd38, %fd38;
	mul.f64 	%fd35, %fd37, %fd37;
	add.f64 	%fd26, %fd36, %fd35;
	setp.geu.f64 	%p3, %fd26, 0d4010000000000000;
	cvta.to.global.u64 	%rd22, %rd12;
	ld.global.u32 	%r5, [%rd22];
	mov.b32 	%r64, 0;
	@%p3 bra 	$L__BB1_6;
	max.s32 	%r6, %r5, 0;
	cvta.to.global.u64 	%rd2, %rd15;
	mov.b32 	%r63, 0;
$L__BB1_4:
	setp.eq.s32 	%p4, %r63, %r6;
	mov.u32 	%r64, %r6;
	@%p4 bra 	$L__BB1_6;
	sub.f64 	%fd27, %fd36, %fd35;
	add.f64 	%fd28, %fd38, %fd27;
	add.f64 	%fd29, %fd38, %fd38;
	fma.rn.f64 	%fd30, %fd29, %fd37, %fd37;
	ld.global.f64 	%fd31, [%rd2];
	add.f64 	%fd37, %fd30, %fd31;
	add.f64 	%fd38, %fd28, %fd31;
	add.s32 	%r63, %r63, 1;
	mul.f64 	%fd36, %fd38, %fd38;
	mul.f64 	%fd35, %fd37, %fd37;
	add.f64 	%fd32, %fd36, %fd35;
	setp.lt.f64 	%p5, %fd32, 0d4010000000000000;
	mov.u32 	%r64, %r63;
	@%p5 bra 	$L__BB1_4;
$L__BB1_6:
	cvt.rn.f32.u32 	%f7, %r64;
	setp.eq.s32 	%p6, %r64, 0;
	selp.f32 	%f8, 0fC1B80000, 0f00000000, %p6;
	mov.b32 	%r32, %f7;
	add.s32 	%r33, %r32, -1059760811;
	and.b32  	%r34, %r33, -8388608;
	sub.s32 	%r35, %r32, %r34;
	mov.b32 	%f9, %r35;
	cvt.rn.f32.s32 	%f10, %r34;
	fma.rn.f32 	%f11, %f10, 0f34000000, %f8;
	add.f32 	%f12, %f9, 0fBF800000;
	fma.rn.f32 	%f13, %f12, 0fBE055027, 0f3E1039F6;
	fma.rn.f32 	%f14, %f13, %f12, 0fBDF8CDCC;
	fma.rn.f32 	%f15, %f14, %f12, 0f3E0F2955;
	fma.rn.f32 	%f16, %f15, %f12, 0fBE2AD8B9;
	fma.rn.f32 	%f17, %f16, %f12, 0f3E4CED0B;
	fma.rn.f32 	%f18, %f17, %f12, 0fBE7FFF22;
	fma.rn.f32 	%f19, %f18, %f12, 0f3EAAAA78;
	fma.rn.f32 	%f20, %f19, %f12, 0fBF000000;
	mul.f32 	%f21, %f12, %f20;
	fma.rn.f32 	%f22, %f21, %f12, %f12;
	fma.rn.f32 	%f23, %f11, 0f3F317218, %f22;
	setp.gt.u32 	%p7, %r32, 2139095039;
	fma.rn.f32 	%f24, %f7, 0f7F800000, 0f7F800000;
	selp.f32 	%f25, %f24, %f23, %p7;
	selp.f32 	%f26, 0fFF800000, %f25, %p6;
	setp.lt.f32 	%p8, %f26, 0f00800000;
	mul.f32 	%f27, %f26, 0f4B000000;
	selp.f32 	%f28, %f27, %f26, %p8;
	selp.f32 	%f29, 0fC1B80000, 0f00000000, %p8;
	mov.b32 	%r36, %f28;
	add.s32 	%r37, %r36, -1059760811;
	and.b32  	%r38, %r37, -8388608;
	sub.s32 	%r39, %r36, %r38;
	mov.b32 	%f30, %r39;
	cvt.rn.f32.s32 	%f31, %r38;
	fma.rn.f32 	%f32, %f31, 0f34000000, %f29;
	add.f32 	%f33, %f30, 0fBF800000;
	fma.rn.f32 	%f34, %f33, 0fBE055027, 0f3E1039F6;
	fma.rn.f32 	%f35, %f34, %f33, 0fBDF8CDCC;
	fma.rn.f32 	%f36, %f35, %f33, 0f3E0F2955;
	fma.rn.f32 	%f37, %f36, %f33, 0fBE2AD8B9;
	fma.rn.f32 	%f38, %f37, %f33, 0f3E4CED0B;
	fma.rn.f32 	%f39, %f38, %f33, 0fBE7FFF22;
	fma.rn.f32 	%f40, %f39, %f33, 0f3EAAAA78;
	fma.rn.f32 	%f41, %f40, %f33, 0fBF000000;
	mul.f32 	%f42, %f33, %f41;
	fma.rn.f32 	%f43, %f42, %f33, %f33;
	fma.rn.f32 	%f44, %f32, 0f3F317218, %f43;
	setp.gt.u32 	%p9, %r36, 2139095039;
	fma.rn.f32 	%f45, %f28, 0f7F800000, 0f7F800000;
	selp.f32 	%f46, %f45, %f44, %p9;
	setp.eq.f32 	%p10, %f28, 0f00000000;
	div.rn.f32 	%f47, %f46, 0f3F317218;
	selp.f32 	%f48, 0fFF800000, %f47, %p10;
	cvt.rn.f32.s32 	%f49, %r5;
	div.rn.f32 	%f50, %f48, %f49;
	sub.f32 	%f1, %f7, %f50;
	mul.f32 	%f51, %f1, 0f3F22F983;
	cvt.rni.s32.f32 	%r68, %f51;
	cvt.rn.f32.s32 	%f52, %r68;
	fma.rn.f32 	%f53, %f52, 0fBFC90FDA, %f1;
	fma.rn.f32 	%f54, %f52, 0fB3A22168, %f53;
	fma.rn.f32 	%f74, %f52, 0fA7C234C5, %f54;
	abs.f32 	%f3, %f1;
	setp.ltu.f32 	%p11, %f3, 0f47CE4780;
	@%p11 bra 	$L__BB1_14;
	setp.neu.f32 	%p12, %f3, 0f7F800000;
	@%p12 bra 	$L__BB1_9;
	mov.f32 	%f57, 0f00000000;
	mul.rn.f32 	%f74, %f1, %f57;
	mov.b32 	%r68, 0;
	bra.uni 	$L__BB1_14;
$L__BB1_9:
	mov.b32 	%r11, %f1;
	shl.b32 	%r41, %r11, 8;
	or.b32  	%r12, %r41, -2147483648;
	mov.b64 	%rd36, 0;
	mov.b32 	%r65, 0;
	mov.u64 	%rd34, __cudart_i2opi_f;
	mov.u64 	%rd35, %rd1;
$L__BB1_10:
	.pragma "nounroll";
	ld.global.nc.u32 	%r42, [%rd34];
	mad.wide.u32 	%rd25, %r42, %r12, %rd36;
	shr.u64 	%rd36, %rd25, 32;
	st.local.u32 	[%rd35], %rd25;
	add.s32 	%r65, %r65, 1;
	add.s64 	%rd35, %rd35, 4;
	add.s64 	%rd34, %rd34, 4;
	setp.ne.s32 	%p13, %r65, 6;
	@%p13 bra 	$L__BB1_10;
	shr.u32 	%r43, %r11, 23;
	st.local.u32 	[%rd1+24], %rd36;
	and.b32  	%r15, %r43, 31;
	and.b32  	%r44, %r43, 224;
	add.s32 	%r45, %r44, -128;
	shr.u32 	%r46, %r45, 5;
	mul.wide.u32 	%rd26, %r46, 4;
	sub.s64 	%rd9, %rd1, %rd26;
	ld.local.u32 	%r66, [%rd9+24];
	ld.local.u32 	%r67, [%rd9+20];
	setp.eq.s32 	%p14, %r15, 0;
	@%p14 bra 	$L__BB1_13;
	shf.l.wrap.b32 	%r66, %r67, %r66, %r15;
	ld.local.u32 	%r47, [%rd9+16];
	shf.l.wrap.b32 	%r67, %r47, %r67, %r15;
$L__BB1_13:
	shr.u32 	%r48, %r66, 30;
	shf.l.wrap.b32 	%r49, %r67, %r66, 2;
	shl.b32 	%r50, %r67, 2;
	shr.u32 	%r51, %r49, 31;
	add.s32 	%r52, %r51, %r48;
	neg.s32 	%r53, %r52;
	setp.lt.s32 	%p15, %r11, 0;
	selp.b32 	%r68, %r53, %r52, %p15;
	xor.b32  	%r54, %r49, %r11;
	shr.s32 	%r55, %r49, 31;
	xor.b32  	%r56, %r55, %r49;
	xor.b32  	%r57, %r55, %r50;
	cvt.u64.u32 	%rd27, %r56;
	shl.b64 	%rd28, %rd27, 32;
	cvt.u64.u32 	%rd29, %r57;
	or.b64  	%rd30, %rd28, %rd29;
	cvt.rn.f64.s64 	%fd33, %rd30;
	mul.f64 	%fd34, %fd33, 0d3BF921FB54442D19;
	cvt.rn.f32.f64 	%f55, %fd34;
	neg.f32 	%f56, %f55;
	setp.lt.s32 	%p16, %r54, 0;
	selp.f32 	%f74, %f56, %f55, %p16;
$L__BB1_14:
	mul.rn.f32 	%f58, %f74, %f74;
	and.b32  	%r59, %r68, 1;
	setp.eq.b32 	%p17, %r59, 1;
	selp.f32 	%f59, 0f3F800000, %f74, %p17;
	fma.rn.f32 	%f60, %f58, %f59, 0f00000000;
	fma.rn.f32 	%f61, %f58, 0f37CBAC00, 0fBAB607ED;
	selp.f32 	%f62, %f61, 0fB94D4153, %p17;
	selp.f32 	%f63, 0f3D2AAABB, 0f3C0885E4, %p17;
	fma.rn.f32 	%f64, %f62, %f58, %f63;
	selp.f32 	%f65, 0fBEFFFFFF, 0fBE2AAAA8, %p17;
	fma.rn.f32 	%f66, %f64, %f58, %f65;
	fma.rn.f32 	%f67, %f66, %f60, %f59;
	and.b32  	%r60, %r68, 2;
	setp.eq.s32 	%p18, %r60, 0;
	mov.f32 	%f68, 0f00000000;
	sub.f32 	%f69, %f68, %f67;
	selp.f32 	%f70, %f67, %f69, %p18;
	add.f32 	%f71, %f70, 0f3F800000;
	mul.f32 	%f72, %f71, 0f3F000000;
	mul.f32 	%f73, %f72, 0f437F0000;
	cvt.rzi.s32.f32 	%r61, %f73;
	mad.lo.s32 	%r62, %r3, %r2, %r1;
	cvta.to.global.u64 	%rd31, %rd10;
	mul.wide.s32 	%rd32, %r62, 4;
	add.s64 	%rd33, %rd31, %rd32;
	st.global.u32 	[%rd33], %r61;
$L__BB1_15:
	ret;

}
	// .globl	_Z17burningShipKernelPiS_S_S_PdS0_
.visible .entry _Z17burningShipKernelPiS_S_S_PdS0_(
	.param .u64 .ptr .align 1 _Z17burningShipKernelPiS_S_S_PdS0__param_0,
	.param .u64 .ptr .align 1 _Z17burningShipKernelPiS_S_S_PdS0__param_1,
	.param .u64 .ptr .align 1 _Z17burningShipKernelPiS_S_S_PdS0__param_2,
	.param .u64 .ptr .align 1 _Z17burningShipKernelPiS_S_S_PdS0__param_3,
	.param .u64 .ptr .align 1 _Z17burningShipKernelPiS_S_S_PdS0__param_4,
	.param .u64 .ptr .align 1 _Z17burningShipKernelPiS_S_S_PdS0__param_5
)
{
	.reg .pred 	%p<5>;
	.reg .b32 	%r<25>;
	.reg .b64 	%rd<15>;
	.reg .b64 	%fd<35>;

	ld.param.u64 	%rd1, [_Z17burningShipKernelPiS_S_S_PdS0__param_0];
	ld.param.u64 	%rd6, [_Z17burningShipKernelPiS_S_S_PdS0__param_1];
	ld.param.u64 	%rd2, [_Z17burningShipKernelPiS_S_S_PdS0__param_2];
	ld.param.u64 	%rd3, [_Z17burningShipKernelPiS_S_S_PdS0__param_3];
	ld.param.u64 	%rd4, [_Z17burningShipKernelPiS_S_S_PdS0__param_4];
	ld.param.u64 	%rd5, [_Z17burningShipKernelPiS_S_S_PdS0__param_5];
	cvta.to.global.u64 	%rd7, %rd6;
	mov.u32 	%r9, %ctaid.x;
	mov.u32 	%r10, %ntid.x;
	mov.u32 	%r11, %tid.x;
	mad.lo.s32 	%r1, %r9, %r10, %r11;
	mov.u32 	%r12, %ctaid.y;
	mov.u32 	%r13, %ntid.y;
	mov.u32 	%r14, %tid.y;
	mad.lo.s32 	%r2, %r12, %r13, %r14;
	ld.global.u32 	%r3, [%rd7];
	setp.ge.s32 	%p1, %r1, %r3;
	@%p1 bra 	$L__BB2_6;
	cvta.to.global.u64 	%rd8, %rd2;
	ld.global.u32 	%r4, [%rd8];
	setp.ge.s32 	%p2, %r2, %r4;
	@%p2 bra 	$L__BB2_6;
	cvta.to.global.u64 	%rd9, %rd5;
	cvt.rn.f64.s32 	%fd12, %r1;
	cvt.rn.f64.s32 	%fd13, %r3;
	div.rn.f64 	%fd14, %fd12, %fd13;
	fma.rn.f64 	%fd15, %fd14, 0d400C000000000000, 0dC004000000000000;
	ld.global.f64 	%fd16, [%rd9];
	cvta.to.global.u64 	%rd10, %rd4;
	ld.global.f64 	%fd17, [%rd10];
	div.rn.f64 	%fd18, %fd16, %fd17;
	sub.f64 	%fd1, %fd15, %fd18;
	cvt.rn.f64.u32 	%fd19, %r2;
	cvt.rn.f64.u32 	%fd20, %r4;
	div.rn.f64 	%fd21, %fd19, %fd20;
	fma.rn.f64 	%fd22, %fd21, 0d4000000000000000, 0dBFF8000000000000;
	ld.global.f64 	%fd23, [%rd9+8];
	div.rn.f64 	%fd24, %fd23, %fd17;
	sub.f64 	%fd2, %fd22, %fd24;
	cvta.to.global.u64 	%rd11, %rd3;
	ld.global.u32 	%r16, [%rd11];
	max.s32 	%r5, %r16, 0;
	mov.b32 	%r23, 0;
	mov.f64 	%fd31, 0d0000000000000000;
	mov.f64 	%fd32, %fd31;
	mov.f64 	%fd33, %fd31;
	mov.f64 	%fd34, %fd31;
$L__BB2_3:
	setp.eq.s32 	%p3, %r23, %r5;
	mov.u32 	%r24, %r5;
	@%p3 bra 	$L__BB2_5;
	sub.f64 	%fd25, %fd32, %fd31;
	add.f64 	%fd26, %fd1, %fd25;
	add.f64 	%fd27, %fd34, %fd34;
	fma.rn.f64 	%fd28, %fd27, %fd33, %fd2;
	abs.f64 	%fd33, %fd28;
	abs.f64 	%fd34, %fd26;
	add.s32 	%r23, %r23, 1;
	mul.f64 	%fd32, %fd26, %fd26;
	mul.f64 	%fd31, %fd28, %fd28;
	add.f64 	%fd29, %fd32, %fd31;
	setp.lt.f64 	%p4, %fd29, 0d4010000000000000;
	mov.u32 	%r24, %r23;
	@%p4 bra 	$L__BB2_3;
$L__BB2_5:
	mul.hi.u32 	%r17, %r24, -2139062143;
	shr.u32 	%r18, %r17, 7;
	mul.lo.s32 	%r19, %r18, 255;
	sub.s32 	%r20, %r24, %r19;
	cvt.rn.f64.u32 	%fd30, %r20;
	cvt.rzi.s32.f64 	%r21, %fd30;
	mad.lo.s32 	%r22, %r3, %r2, %r1;
	cvta.to.global.u64 	%rd12, %rd1;
	mul.wide.s32 	%rd13, %r22, 4;
	add.s64 	%rd14, %rd12, %rd13;
	st.global.u32 	[%rd14], %r21;
$L__BB2_6:
	ret;

}


// ===== COMPILED SASS (sm_100) =====

	.target	sm_100

	.elftype	@"ET_EXEC"


//--------------------- .note.nv.tkinfo           --------------------------
	.section	.note.nv.tkinfo,"",@"SHT_NOTE"
	.sectionflags	@"SHF_NOTE_NV_TKINFO"
	.tkinfo
        /*0018*/ 	.word	0x00000002
        /*0030*/ 	.string	""
        /*0030*/ 	.string	"ptxas"
        /*0030*/ 	.string	"Cuda compilation tools, release 13.0, V13.0.88"
        /*0030*/ 	.string	"Build cuda_13.0.r13.0/compiler.36424714_0"
        /*0030*/ 	.string	"-arch sm_100 -m 64 "



//--------------------- .note.nv.cuinfo           --------------------------
	.section	.note.nv.cuinfo,"",@"SHT_NOTE"
	.sectionflags	@"SHF_NOTE_NV_CUINFO"
        /*0018*/ 	.short	0x0002
        /*001a*/ 	.short	0x0064
        /*001c*/ 	.short	0x0082
	.zero		2


//--------------------- .nv.info                  --------------------------
	.section	.nv.info,"",@"SHT_CUDA_INFO"
	.align	4


	//----- nvinfo : EIATTR_REGCOUNT
	.align		4
        /*0000*/ 	.byte	0x04, 0x2f
        /*0002*/ 	.short	(.L_2 - .L_1)
	.align		4
.L_1:
        /*0004*/ 	.word	index@(_Z16mandelbrotKernelPiS_S_S_PdS0_)
        /*0008*/ 	.word	0x0000001f


	//----- nvinfo : EIATTR_FRAME_SIZE
	.align		4
.L_2:
        /*000c*/ 	.byte	0x04, 0x11
        /*000e*/ 	.short	(.L_4 - .L_3)
	.align		4
.L_3:
        /*0010*/ 	.word	index@($__internal_3_$__cuda_sm20_div_rn_f64_full)
        /*0014*/ 	.word	0x00000000


	//----- nvinfo : EIATTR_FRAME_SIZE
	.align		4
.L_4:
        /*0018*/ 	.byte	0x04, 0x11
        /*001a*/ 	.short	(.L_6 - .L_5)
	.align		4
.L_5:
        /*001c*/ 	.word	index@(_Z16mandelbrotKernelPiS_S_S_PdS0_)
        /*0020*/ 	.word	0x00000000


	//----- nvinfo : EIATTR_REGCOUNT
	.align		4
.L_6:
        /*0024*/ 	.byte	0x04, 0x2f
        /*0026*/ 	.short	(.L_8 - .L_7)
	.align		4
.L_7:
        /*0028*/ 	.word	index@(_Z11juliaKernelPiS_S_S_PdS0_S0_)
        /*002c*/ 	.word	0x0000001f


	//----- nvinfo : EIATTR_FRAME_SIZE
	.align		4
.L_8:
        /*0030*/ 	.byte	0x04, 0x11
        /*0032*/ 	.short	(.L_10 - .L_9)
	.align		4
.L_9:
        /*0034*/ 	.word	index@($__internal_2_$__cuda_sm3x_div_rn_noftz_f32_slowpath)
        /*0038*/ 	.word	0x00000020


	//----- nvinfo : EIATTR_FRAME_SIZE
	.align		4
.L_10:
        /*003c*/ 	.byte	0x04, 0x11
        /*003e*/ 	.short	(.L_12 - .L_11)
	.align		4
.L_11:
        /*0040*/ 	.word	index@($__internal_1_$__cuda_sm20_div_rn_f64_full)
        /*0044*/ 	.word	0x00000020


	//----- nvinfo : EIATTR_FRAME_SIZE
	.align		4
.L_12:
        /*0048*/ 	.byte	0x04, 0x11
        /*004a*/ 	.short	(.L_14 - .L_13)
	.align		4
.L_13:
        /*004c*/ 	.word	index@(_Z11juliaKernelPiS_S_S_PdS0_S0_)
        /*0050*/ 	.word	0x00000020


	//----- nvinfo : EIATTR_REGCOUNT
	.align		4
.L_14:
        /*0054*/ 	.byte	0x04, 0x2f
        /*0056*/ 	.short	(.L_16 - .L_15)
	.align		4
.L_15:
        /*0058*/ 	.word	index@(_Z17burningShipKernelPiS_S_S_PdS0_)
        /*005c*/ 	.word	0x0000001f


	//----- nvinfo : EIATTR_FRAME_SIZE
	.align		4
.L_16:
        /*0060*/ 	.byte	0x04, 0x11
        /*0062*/ 	.short	(.L_18 - .L_17)
	.align		4
.L_17:
        /*0064*/ 	.word	index@($__internal_0_$__cuda_sm20_div_rn_f64_full)
        /*0068*/ 	.word	0x00000000


	//----- nvinfo : EIATTR_FRAME_SIZE
	.align		4
.L_18:
        /*006c*/ 	.byte	0x04, 0x11
        /*006e*/ 	.short	(.L_20 - .L_19)
	.align		4
.L_19:
        /*0070*/ 	.word	index@(_Z17burningShipKernelPiS_S_S_PdS0_)
        /*0074*/ 	.word	0x00000000


	//----- nvinfo : EIATTR_MIN_STACK_SIZE
	.align		4
.L_20:
        /*0078*/ 	.byte	0x04, 0x12
        /*007a*/ 	.short	(.L_22 - .L_21)
	.align		4
.L_21:
        /*007c*/ 	.word	index@(_Z17burningShipKernelPiS_S_S_PdS0_)
        /*0080*/ 	.word	0x00000000


	//----- nvinfo : EIATTR_MIN_STACK_SIZE
	.align		4
.L_22:
        /*0084*/ 	.byte	0x04, 0x12
        /*0086*/ 	.short	(.L_24 - .L_23)
	.align		4
.L_23:
        /*0088*/ 	.word	index@(_Z11juliaKernelPiS_S_S_PdS0_S0_)
        /*008c*/ 	.word	0x00000020


	//----- nvinfo : EIATTR_MIN_STACK_SIZE
	.align		4
.L_24:
        /*0090*/ 	.byte	0x04, 0x12
        /*0092*/ 	.short	(.L_26 - .L_25)
	.align		4
.L_25:
        /*0094*/ 	.word	index@(_Z16mandelbrotKernelPiS_S_S_PdS0_)
        /*0098*/ 	.word	0x00000000
.L_26:


//--------------------- .nv.compat                --------------------------
	.section	.nv.compat,"",@"SHT_CUDA_COMPAT_INFO"
	.align	4
        /*0000*/ 	.byte	0x02, 0x09, 0x00, 0x00, 0x02, 0x02, 0x01, 0x00, 0x02, 0x05, 0x05, 0x00, 0x03, 0x07, 0x01, 0x01
        /*0010*/ 	.byte	0x02, 0x03, 0x00, 0x00, 0x02, 0x06, 0x01, 0x00, 0x04, 0x0b, 0x08, 0x00, 0x01, 0x00, 0x00, 0x00
        /*0020*/ 	.byte	0x00, 0x00, 0x00, 0x00


//--------------------- .nv.info._Z17burningShipKernelPiS_S_S_PdS0_ --------------------------
	.section	.nv.info._Z17burningShipKernelPiS_S_S_PdS0_,"",@"SHT_CUDA_INFO"
	.sectionflags	@""
	.align	4


	//----- nvinfo : EIATTR_CUDA_API_VERSION
	.align		4
        /*0000*/ 	.byte	0x04, 0x37
        /*0002*/ 	.short	(.L_28 - .L_27)
.L_27:
        /*0004*/ 	.word	0x00000082


	//----- nvinfo : EIATTR_KPARAM_INFO
	.align		4
.L_28:
        /*0008*/ 	.byte	0x04, 0x17
        /*000a*/ 	.short	(.L_30 - .L_29)
.L_29:
        /*000c*/ 	.word	0x00000000
        /*0010*/ 	.short	0x0005
        /*0012*/ 	.short	0x0028
        /*0014*/ 	.byte	0x00, 0xf5, 0x21, 0x00


	//----- nvinfo : EIATTR_KPARAM_INFO
	.align		4
.L_30:
        /*0018*/ 	.byte	0x04, 0x17
        /*001a*/ 	.short	(.L_32 - .L_31)
.L_31:
        /*001c*/ 	.word	0x00000000
        /*0020*/ 	.short	0x0004
        /*0022*/ 	.short	0x0020
        /*0024*/ 	.byte	0x00, 0xf5, 0x21, 0x00


	//----- nvinfo : EIATTR_KPARAM_INFO
	.align		4
.L_32:
        /*0028*/ 	.byte	0x04, 0x17
        /*002a*/ 	.short	(.L_34 - .L_33)
.L_33:
        /*002c*/ 	.word	0x00000000
        /*0030*/ 	.short	0x0003
        /*0032*/ 	.short	0x0018
        /*0034*/ 	.byte	0x00, 0xf5, 0x21, 0x00


	//----- nvinfo : EIATTR_KPARAM_INFO
	.align		4
.L_34:
        /*0038*/ 	.byte	0x04, 0x17
        /*003a*/ 	.short	(.L_36 - .L_35)
.L_35:
        /*003c*/ 	.word	0x00000000
        /*0040*/ 	.short	0x0002
        /*0042*/ 	.short	0x0010
        /*0044*/ 	.byte	0x00, 0xf5, 0x21, 0x00


	//----- nvinfo : EIATTR_KPARAM_INFO
	.align		4
.L_36:
        /*0048*/ 	.byte	0x04, 0x17
        /*004a*/ 	.short	(.L_38 - .L_37)
.L_37:
        /*004c*/ 	.word	0x00000000
        /*0050*/ 	.short	0x0001
        /*0052*/ 	.short	0x0008
        /*0054*/ 	.byte	0x00, 0xf5, 0x21, 0x00


	//----- nvinfo : EIATTR_KPARAM_INFO
	.align		4
.L_38:
        /*0058*/ 	.byte	0x04, 0x17
        /*005a*/ 	.short	(.L_40 - .L_39)
.L_39:
        /*005c*/ 	.word	0x00000000
        /*0060*/ 	.short	0x0000
        /*0062*/ 	.short	0x0000
        /*0064*/ 	.byte	0x00, 0xf5, 0x21, 0x00


	//----- nvinfo : EIATTR_SPARSE_MMA_MASK
	.align		4
.L_40:
        /*0068*/ 	.byte	0x03, 0x50
        /*006a*/ 	.short	0x0000


	//----- nvinfo : EIATTR_MAXREG_COUNT
	.align		4
        /*006c*/ 	.byte	0x03, 0x1b
        /*006e*/ 	.short	0x00ff


	//----- nvinfo : EIATTR_MERCURY_ISA_VERSION
	.align		4
        /*0070*/ 	.byte	0x03, 0x5f
        /*0072*/ 	.short	0x0101


	//----- nvinfo : EIATTR_VRC_CTA_INIT_COUNT
	.align		4
        /*0074*/ 	.byte	0x02, 0x4a
	.zero		1
	.zero		1


	//----- nvinfo : EIATTR_EXIT_INSTR_OFFSETS
	.align		4
        /*0078*/ 	.byte	0x04, 0x1c
        /*007a*/ 	.short	(.L_42 - .L_41)


	//   ....[0]....
.L_41:
        /*007c*/ 	.word	0x000000d0


	//   ....[1]....
        /*0080*/ 	.word	0x00000110


	//   ....[2]....
        /*0084*/ 	.word	0x000009c0


	//----- nvinfo : EIATTR_CRS_STACK_SIZE
	.align		4
.L_42:
        /*0088*/ 	.byte	0x04, 0x1e
        /*008a*/ 	.short	(.L_44 - .L_43)
.L_43:
        /*008c*/ 	.word	0x00000000


	//----- nvinfo : EIATTR_CBANK_PARAM_SIZE
	.align		4
.L_44:
        /*0090*/ 	.byte	0x03, 0x19
        /*0092*/ 	.short	0x0030


	//----- nvinfo : EIATTR_PARAM_CBANK
	.align		4
        /*0094*/ 	.byte	0x04, 0x0a
        /*0096*/ 	.short	(.L_46 - .L_45)
	.align		4
.L_45:
        /*0098*/ 	.word	index@(.nv.constant0._Z17burningShipKernelPiS_S_S_PdS0_)
        /*009c*/ 	.short	0x0380
        /*009e*/ 	.short	0x0030


	//----- nvinfo : EIATTR_SW_WAR
	.align		4
.L_46:
        /*00a0*/ 	.byte	0x04, 0x36
        /*00a2*/ 	.short	(.L_48 - .L_47)
.L_47:
        /*00a4*/ 	.word	0x00000008
.L_48:


//--------------------- .nv.info._Z11juliaKernelPiS_S_S_PdS0_S0_ --------------------------
	.section	.nv.info._Z11juliaKernelPiS_S_S_PdS0_S0_,"",@"SHT_CUDA_INFO"
	.sectionflags	@""
	.align	4


	//----- nvinfo : EIATTR_CUDA_API_VERSION
	.align		4
        /*0000*/ 	.byte	0x04, 0x37
        /*0002*/ 	.short	(.L_50 - .L_49)
.L_49:
        /*0004*/ 	.word	0x00000082


	//----- nvinfo : EIATTR_KPARAM_INFO
	.align		4
.L_50:
        /*0008*/ 	.byte	0x04, 0x17
        /*000a*/ 	.short	(.L_52 - .L_51)
.L_51:
        /*000c*/ 	.word	0x00000000
        /*0010*/ 	.short	0x0006
        /*0012*/ 	.short	0x0030
        /*0014*/ 	.byte	0x00, 0xf5, 0x21, 0x00


	//----- nvinfo : EIATTR_KPARAM_INFO
	.align		4
.L_52:
        /*0018*/ 	.byte	0x04, 0x17
        /*001a*/ 	.short	(.L_54 - .L_53)
.L_53:
        /*001c*/ 	.word	0x00000000
        /*0020*/ 	.short	0x0005
        /*0022*/ 	.short	0x0028
        /*0024*/ 	.byte	0x00, 0xf5, 0x21, 0x00


	//----- nvinfo : EIATTR_KPARAM_INFO
	.align		4
.L_54:
        /*0028*/ 	.byte	0x04, 0x17
        /*002a*/ 	.short	(.L_56 - .L_55)
.L_55:
        /*002c*/ 	.word	0x00000000
        /*0030*/ 	.short	0x0004
        /*0032*/ 	.short	0x0020
        /*0034*/ 	.byte	0x00, 0xf5, 0x21, 0x00


	//----- nvinfo : EIATTR_KPARAM_INFO
	.align		4
.L_56:
        /*0038*/ 	.byte	0x04, 0x17
        /*003a*/ 	.short	(.L_58 - .L_57)
.L_57:
        /*003c*/ 	.word	0x00000000
        /*0040*/ 	.short	0x0003
        /*0042*/ 	.short	0x0018
        /*0044*/ 	.byte	0x00, 0xf5, 0x21, 0x00


	//----- nvinfo : EIATTR_KPARAM_INFO
	.align		4
.L_58:
        /*0048*/ 	.byte	0x04, 0x17
        /*004a*/ 	.short	(.L_60 - .L_59)
.L_59:
        /*004c*/ 	.word	0x00000000
        /*0050*/ 	.short	0x0002
        /*0052*/ 	.short	0x0010
        /*0054*/ 	.byte	0x00, 0xf5, 0x21, 0x00


	//----- nvinfo : EIATTR_KPARAM_INFO
	.align		4
.L_60:
        /*0058*/ 	.byte	0x04, 0x17
        /*005a*/ 	.short	(.L_62 - .L_61)
.L_61:
        /*005c*/ 	.word	0x00000000
        /*0060*/ 	.short	0x0001
        /*0062*/ 	.short	0x0008
        /*0064*/ 	.byte	0x00, 0xf5, 0x21, 0x00


	//----- nvinfo : EIATTR_KPARAM_INFO
	.align		4
.L_62:
        /*0068*/ 	.byte	0x04, 0x17
        /*006a*/ 	.short	(.L_64 - .L_63)
.L_63:
        /*006c*/ 	.word	0x00000000
        /*0070*/ 	.short	0x0000
        /*0072*/ 	.short	0x0000
        /*0074*/ 	.byte	0x00, 0xf5, 0x21, 0x00


	//----- nvinfo : EIATTR_SPARSE_MMA_MASK
	.align		4
.L_64:
        /*0078*/ 	.byte	0x03, 0x50
        /*007a*/ 	.short	0x0000


	//----- nvinfo : EIATTR_MAXREG_COUNT
	.align		4
        /*007c*/ 	.byte	0x03, 0x1b
        /*007e*/ 	.short	0x00ff


	//----- nvinfo : EIATTR_MERCURY_ISA_VERSION
	.align		4
        /*0080*/ 	.byte	0x03, 0x5f
        /*0082*/ 	.short	0x0101


	//----- nvinfo : EIATTR_VRC_CTA_INIT_COUNT
	.align		4
        /*0084*/ 	.byte	0x02, 0x4a
	.zero		1
	.zero		1


	//----- nvinfo : EIATTR_EXIT_INSTR_OFFSETS
	.align		4
        /*0088*/ 	.byte	0x04, 0x1c
        /*008a*/ 	.short	(.L_66 - .L_65)


	//   ....[0]....
.L_65:
        /*008c*/ 	.word	0x000000e0


	//   ....[1]....
        /*0090*/ 	.word	0x00000120


	//   ....[2]....
        /*0094*/ 	.word	0x00001420


	//----- nvinfo : EIATTR_CRS_STACK_SIZE
	.align		4
.L_66:
        /*0098*/ 	.byte	0x04, 0x1e
        /*009a*/ 	.short	(.L_68 - .L_67)
.L_67:
        /*009c*/ 	.word	0x00000000


	//----- nvinfo : EIATTR_CBANK_PARAM_SIZE
	.align		4
.L_68:
        /*00a0*/ 	.byte	0x03, 0x19
        /*00a2*/ 	.short	0x0038


	//----- nvinfo : EIATTR_PARAM_CBANK
	.align		4
        /*00a4*/ 	.byte	0x04, 0x0a
        /*00a6*/ 	.short	(.L_70 - .L_69)
	.align		4
.L_69:
        /*00a8*/ 	.word	index@(.nv.constant0._Z11juliaKernelPiS_S_S_PdS0_S0_)
        /*00ac*/ 	.short	0x0380
        /*00ae*/ 	.short	0x0038


	//----- nvinfo : EIATTR_SW_WAR
	.align		4
.L_70:
        /*00b0*/ 	.byte	0x04, 0x36
        /*00b2*/ 	.short	(.L_72 - .L_71)
.L_71:
        /*00b4*/ 	.word	0x00000008
.L_72:


//--------------------- .nv.info._Z16mandelbrotKernelPiS_S_S_PdS0_ --------------------------
	.section	.nv.info._Z16mandelbrotKernelPiS_S_S_PdS0_,"",@"SHT_CUDA_INFO"
	.sectionflags	@""
	.align	4


	//----- nvinfo : EIATTR_CUDA_API_VERSION
	.align		4
        /*0000*/ 	.byte	0x04, 0x37
        /*0002*/ 	.short	(.L_74 - .L_73)
.L_73:
        /*0004*/ 	.word	0x00000082


	//----- nvinfo : EIATTR_KPARAM_INFO
	.align		4
.L_74:
        /*0008*/ 	.byte	0x04, 0x17
        /*000a*/ 	.short	(.L_76 - .L_75)
.L_75:
        /*000c*/ 	.word	0x00000000
        /*0010*/ 	.short	0x0005
        /*0012*/ 	.short	0x0028
        /*0014*/ 	.byte	0x00, 0xf5, 0x21, 0x00


	//----- nvinfo : EIATTR_KPARAM_INFO
	.align		4
.L_76:
        /*0018*/ 	.byte	0x04, 0x17
        /*001a*/ 	.short	(.L_78 - .L_77)
.L_77:
        /*001c*/ 	.word	0x00000000
        /*0020*/ 	.short	0x0004
        /*0022*/ 	.short	0x0020
        /*0024*/ 	.byte	0x00, 0xf5, 0x21, 0x00


	//----- nvinfo : EIATTR_KPARAM_INFO
	.align		4
.L_78:
        /*0028*/ 	.byte	0x04, 0x17
        /*002a*/ 	.short	(.L_80 - .L_79)
.L_79:
        /*002c*/ 	.word	0x00000000
        /*0030*/ 	.short	0x0003
        /*0032*/ 	.short	0x0018
        /*0034*/ 	.byte	0x00, 0xf5, 0x21, 0x00


	//----- nvinfo : EIATTR_KPARAM_INFO
	.align		4
.L_80:
        /*0038*/ 	.byte	0x04, 0x17
        /*003a*/ 	.short	(.L_82 - .L_81)
.L_81:
        /*003c*/ 	.word	0x00000000
        /*0040*/ 	.short	0x0002
        /*0042*/ 	.short	0x0010
        /*0044*/ 	.byte	0x00, 0xf5, 0x21, 0x00


	//----- nvinfo : EIATTR_KPARAM_INFO
	.align		4
.L_82:
        /*0048*/ 	.byte	0x04, 0x17
        /*004a*/ 	.short	(.L_84 - .L_83)
.L_83:
        /*004c*/ 	.word	0x00000000
        /*0050*/ 	.short	0x0001
        /*0052*/ 	.short	0x0008
        /*0054*/ 	.byte	0x00, 0xf5, 0x21, 0x00


	//----- nvinfo : EIATTR_KPARAM_INFO
	.align		4
.L_84:
        /*0058*/ 	.byte	0x04, 0x17
        /*005a*/ 	.short	(.L_86 - .L_85)
.L_85:
        /*005c*/ 	.word	0x00000000
        /*0060*/ 	.short	0x0000
        /*0062*/ 	.short	0x0000
        /*0064*/ 	.byte	0x00, 0xf5, 0x21, 0x00


	//----- nvinfo : EIATTR_SPARSE_MMA_MASK
	.align		4
.L_86:
        /*0068*/ 	.byte	0x03, 0x50
        /*006a*/ 	.short	0x0000


	//----- nvinfo : EIATTR_MAXREG_COUNT
	.align		4
        /*006c*/ 	.byte	0x03, 0x1b
        /*006e*/ 	.short	0x00ff


	//----- nvinfo : EIATTR_MERCURY_ISA_VERSION
	.align		4
        /*0070*/ 	.byte	0x03, 0x5f
        /*0072*/ 	.short	0x0101


	//----- nvinfo : EIATTR_VRC_CTA_INIT_COUNT
	.align		4
        /*0074*/ 	.byte	0x02, 0x4a
	.zero		1
	.zero		1


	//----- nvinfo : EIATTR_EXIT_INSTR_OFFSETS
	.align		4
        /*0078*/ 	.byte	0x04, 0x1c
        /*007a*/ 	.short	(.L_88 - .L_87)


	//   ....[0]....
.L_87:
        /*007c*/ 	.word	0x000000d0


	//   ....[1]....
        /*0080*/ 	.word	0x00000110


	//   ....[2]....
        /*0084*/ 	.word	0x00000b90


	//----- nvinfo : EIATTR_CRS_STACK_SIZE
	.align		4
.L_88:
        /*0088*/ 	.byte	0x04, 0x1e
        /*008a*/ 	.short	(.L_90 - .L_89)
.L_89:
        /*008c*/ 	.word	0x00000000


	//----- nvinfo : EIATTR_CBANK_PARAM_SIZE
	.align		4
.L_90:
        /*0090*/ 	.byte	0x03, 0x19
        /*0092*/ 	.short	0x0030


	//----- nvinfo : EIATTR_PARAM_CBANK
	.align		4
        /*0094*/ 	.byte	0x04, 0x0a
        /*0096*/ 	.short	(.L_92 - .L_91)
	.align		4
.L_91:
        /*0098*/ 	.word	index@(.nv.constant0._Z16mandelbrotKernelPiS_S_S_PdS0_)
        /*009c*/ 	.short	0x0380
        /*009e*/ 	.short	0x0030


	//----- nvinfo : EIATTR_SW_WAR
	.align		4
.L_92:
        /*00a0*/ 	.byte	0x04, 0x36
        /*00a2*/ 	.short	(.L_94 - .L_93)
.L_93:
        /*00a4*/ 	.word	0x00000008
.L_94:


//--------------------- .nv.callgraph             --------------------------
	.section	.nv.callgraph,"",@"SHT_CUDA_CALLGRAPH"
	.align	4
	.sectionentsize	8
	.align		4
        /*0000*/ 	.word	0x00000000
	.align		4
        /*0004*/ 	.word	0xffffffff
	.align		4
        /*0008*/ 	.word	0x00000000
	.align		4
        /*000c*/ 	.word	0xfffffffe
	.align		4
        /*0010*/ 	.word	0x00000000
	.align		4
        /*0014*/ 	.word	0xfffffffd
	.align		4
        /*0018*/ 	.word	0x00000000
	.align		4
        /*001c*/ 	.word	0xfffffffc


//--------------------- .nv.constant4             --------------------------
	.section	.nv.constant4,"a",@progbits
	.align	8
	.align		8
.nv.constant4:
        /*0000*/ 	.dword	__cudart_i2opi_f


//--------------------- .text._Z17burningShipKernelPiS_S_S_PdS0_ --------------------------
	.section	.text._Z17burningShipKernelPiS_S_S_PdS0_,"ax",@progbits
	.align	128
        .global         _Z17burningShipKernelPiS_S_S_PdS0_
        .type           _Z17burningShipKernelPiS_S_S_PdS0_,@function
        .size           _Z17burningShipKernelPiS_S_S_PdS0_,(.L_x_65 - _Z17burningShipKernelPiS_S_S_PdS0_)
        .other          _Z17burningShipKernelPiS_S_S_PdS0_,@"STO_CUDA_ENTRY STV_DEFAULT"
_Z17burningShipKernelPiS_S_S_PdS0_:
.text._Z17burningShipKernelPiS_S_S_PdS0_:
[----:B------:R-:W-:Y:S08]  /*0000*/  LDC R1, c[0x0][0x37c] ;  /* 0x0000df00ff017b82 */ /* 0x000ff00000000800 */
[----:B------:R-:W0:Y:S01]  /*0010*/  LDC.64 R6, c[0x0][0x388] ;  /* 0x0000e200ff067b82 */ /* 0x000e220000000a00 */
[----:B------:R-:W0:Y:S02]  /*0020*/  LDCU.64 UR4, c[0x0][0x358] ;  /* 0x00006b00ff0477ac */ /* 0x000e240008000a00 */
[----:B0-----:R-:W2:Y:S05]  /*0030*/  LDG.E R2, desc[UR4][R6.64] ;  /* 0x0000000406027981 */ /* 0x001eaa000c1e1900 */
[----:B------:R-:W0:Y:S01]  /*0040*/  S2UR UR6, SR_CTAID.X ;  /* 0x00000000000679c3 */ /* 0x000e220000002500 */
[----:B------:R-:W0:Y:S01]  /*0050*/  S2R R0, SR_TID.X ;  /* 0x0000000000007919 */ /* 0x000e220000002100 */
[----:B------:R-:W1:Y:S06]  /*0060*/  S2R R5, SR_TID.Y ;  /* 0x0000000000057919 */ /* 0x000e6c0000002200 */
[----:B------:R-:W0:Y:S08]  /*0070*/  LDC R3, c[0x0][0x360] ;  /* 0x0000d800ff037b82 */ /* 0x000e300000000800 */
[----:B------:R-:W1:Y:S08]  /*0080*/  S2UR UR7, SR_CTAID.Y ;  /* 0x00000000000779c3 */ /* 0x000e700000002600 */
[----:B------:R-:W1:Y:S01]  /*0090*/  LDC R4, c[0x0][0x364] ;  /* 0x0000d900ff047b82 */ /* 0x000e620000000800 */
[----:B0-----:R-:W-:-:S02]  /*00a0*/  IMAD R3, R3, UR6, R0 ;  /* 0x0000000603037c24 */ /* 0x001fc4000f8e0200 */
[----:B-1----:R-:W-:-:S03]  /*00b0*/  IMAD R4, R4, UR7, R5 ;  /* 0x0000000704047c24 */ /* 0x002fc6000f8e0205 */
[----:B--2---:R-:W-:-:S13]  /*00c0*/  ISETP.GE.AND P0, PT, R3, R2, PT ;  /* 0x000000020300720c */ /* 0x004fda0003f06270 */
[----:B------:R-:W-:Y:S05]  /*00d0*/  @P0 EXIT ;  /* 0x000000000000094d */ /* 0x000fea0003800000 */
[----:B------:R-:W0:Y:S02]  /*00e0*/  LDC.64 R6, c[0x0][0x390] ;  /* 0x0000e400ff067b82 */ /* 0x000e240000000a00 */
[----:B0-----:R-:W2:Y:S02]  /*00f0*/  LDG.E R13, desc[UR4][R6.64] ;  /* 0x00000004060d7981 */ /* 0x001ea4000c1e1900 */
[----:B--2---:R-:W-:-:S13]  /*0100*/  ISETP.GE.AND P0, PT, R4, R13, PT ;  /* 0x0000000d0400720c */ /* 0x004fda0003f06270 */
[----:B------:R-:W-:Y:S05]  /*0110*/  @P0 EXIT ;  /* 0x000000000000094d */ /* 0x000fea0003800000 */
[----:B------:R-:W0:Y:S01]  /*0120*/  I2F.F64 R8, R2 ;  /* 0x0000000200087312 */ /* 0x000e220000201c00 */
[----:B------:R-:W-:Y:S01]  /*0130*/  IMAD.MOV.U32 R6, RZ, RZ, 0x1 ;  /* 0x00000001ff067424 */ /* 0x000fe200078e00ff */
[----:B------:R-:W-:Y:S06]  /*0140*/  BSSY.RECONVERGENT B0, `(.L_x_0) ;  /* 0x0000013000007945 */ /* 0x000fec0003800200 */
[----:B0-----:R-:W0:Y:S02]  /*0150*/  MUFU.RCP64H R7, R9 ;  /* 0x0000000900077308 */ /* 0x001e240000001800 */
[----:B0-----:R-:W-:-:S08]  /*0160*/  DFMA R10, -R8, R6, 1 ;  /* 0x3ff00000080a742b */ /* 0x001fd00000000106 */
[----:B------:R-:W-:-:S08]  /*0170*/  DFMA R10, R10, R10, R10 ;  /* 0x0000000a0a0a722b */ /* 0x000fd0000000000a */
[----:B------:R-:W-:Y:S01]  /*0180*/  DFMA R10, R6, R10, R6 ;  /* 0x0000000a060a722b */ /* 0x000fe20000000006 */
[----:B------:R-:W0:Y:S07]  /*0190*/  I2F.F64 R6, R3 ;  /* 0x0000000300067312 */ /* 0x000e2e0000201c00 */
[----:B------:R-:W-:-:S08]  /*01a0*/  DFMA R14, -R8, R10, 1 ;  /* 0x3ff00000080e742b */ /* 0x000fd0000000010a */
[----:B------:R-:W-:Y:S01]  /*01b0*/  DFMA R14, R10, R14, R10 ;  /* 0x0000000e0a0e722b */ /* 0x000fe2000000000a */
[----:B0-----:R-:W-:-:S07]  /*01c0*/  FSETP.GEU.AND P1, PT, |R7|, 6.5827683646048100446e-37, PT ;  /* 0x036000000700780b */ /* 0x001fce0003f2e200 */
[----:B------:R-:W-:-:S08]  /*01d0*/  DMUL R10, R6, R14 ;  /* 0x0000000e060a7228 */ /* 0x000fd00000000000 */
[----:B------:R-:W-:-:S08]  /*01e0*/  DFMA R16, -R8, R10, R6 ;  /* 0x0000000a0810722b */ /* 0x000fd00000000106 */
[----:B------:R-:W-:-:S10]  /*01f0*/  DFMA R14, R14, R16, R10 ;  /* 0x000000100e0e722b */ /* 0x000fd4000000000a */
[----:B------:R-:W-:-:S05]  /*0200*/  FFMA R0, RZ, R9, R15 ;  /* 0x00000009ff007223 */ /* 0x000fca000000000f */
[----:B------:R-:W-:-:S13]  /*0210*/  FSETP.GT.AND P0, PT, |R0|, 1.469367938527859385e-39, PT ;  /* 0x001000000000780b */ /* 0x000fda0003f04200 */
[----:B------:R-:W-:Y:S05]  /*0220*/  @P0 BRA P1, `(.L_x_1) ;  /* 0x0000000000100947 */ /* 0x000fea0000800000 */
[----:B------:R-:W-:-:S07]  /*0230*/  MOV R0, 0x250 ;  /* 0x0000025000007802 */ /* 0x000fce0000000f00 */
[----:B------:R-:W-:Y:S05]  /*0240*/  CALL.REL.NOINC `($__internal_0_$__cuda_sm20_div_rn_f64_full) ;  /* 0x0000000400e07944 */ /* 0x000fea0003c00000 */
[----:B------:R-:W-:Y:S02]  /*0250*/  IMAD.MOV.U32 R14, RZ, RZ, R20 ;  /* 0x000000ffff0e7224 */ /* 0x000fe400078e0014 */
[----:B------:R-:W-:-:S07]  /*0260*/  IMAD.MOV.U32 R15, RZ, RZ, R21 ;  /* 0x000000ffff0f7224 */ /* 0x000fce00078e0015 */
.L_x_1:
[----:B------:R-:W-:Y:S05]  /*0270*/  BSYNC.RECONVERGENT B0 ;  /* 0x0000000000007941 */ /* 0x000fea0003800200 */
.L_x_0:
[----:B------:R-:W0:Y:S02]  /*0280*/  LDC.64 R16, c[0x0][0x3a0] ;  /* 0x0000e800ff107b82 */ /* 0x000e240000000a00 */
[----:B0-----:R-:W2:Y:S06]  /*0290*/  LDG.E.64 R16, desc[UR4][R16.64] ;  /* 0x0000000410107981 */ /* 0x001eac000c1e1b00 */
[----:B------:R-:W0:Y:S02]  /*02a0*/  LDC.64 R8, c[0x0][0x3a8] ;  /* 0x0000ea00ff087b82 */ /* 0x000e240000000a00 */
[----:B0-----:R-:W3:Y:S01]  /*02b0*/  LDG.E.64 R8, desc[UR4][R8.64] ;  /* 0x0000000408087981 */ /* 0x001ee2000c1e1b00 */
[----:B------:R-:W-:Y:S01]  /*02c0*/  IMAD.MOV.U32 R6, RZ, RZ, 0x1 ;  /* 0x00000001ff067424 */ /* 0x000fe200078e00ff */
[----:B--2---:R-:W0:Y:S05]  /*02d0*/  MUFU.RCP64H R7, R17 ;  /* 0x0000001100077308 */ /* 0x004e2a0000001800 */
[----:B0-----:R-:W-:-:S08]  /*02e0*/  DFMA R10, -R16, R6, 1 ;  /* 0x3ff00000100a742b */ /* 0x001fd00000000106 */
[----:B------:R-:W-:Y:S01]  /*02f0*/  DFMA R10, R10, R10, R10 ;  /* 0x0000000a0a0a722b */ /* 0x000fe2000000000a */
[----:B---3--:R-:W-:-:S07]  /*0300*/  FSETP.GEU.AND P1, PT, |R9|, 6.5827683646048100446e-37, PT ;  /* 0x036000000900780b */ /* 0x008fce0003f2e200 */
[----:B------:R-:W-:-:S08]  /*0310*/  DFMA R10, R6, R10, R6 ;  /* 0x0000000a060a722b */ /* 0x000fd00000000006 */
[----:B------:R-:W-:-:S08]  /*0320*/  DFMA R6, -R16, R10, 1 ;  /* 0x3ff000001006742b */ /* 0x000fd0000000010a */
[----:B------:R-:W-:-:S08]  /*0330*/  DFMA R6, R10, R6, R10 ;  /* 0x000000060a06722b */ /* 0x000fd0000000000a */
[----:B------:R-:W-:-:S08]  /*0340*/  DMUL R10, R8, R6 ;  /* 0x00000006080a7228 */ /* 0x000fd00000000000 */
[----:B------:R-:W-:-:S08]  /*0350*/  DFMA R18, -R16, R10, R8 ;  /* 0x0000000a1012722b */ /* 0x000fd00000000108 */
[----:B------:R-:W-:Y:S01]  /*0360*/  DFMA R6, R6, R18, R10 ;  /* 0x000000120606722b */ /* 0x000fe2000000000a */
[----:B------:R-:W-:Y:S02]  /*0370*/  IMAD.MOV.U32 R10, RZ, RZ, 0x0 ;  /* 0x00000000ff0a7424 */ /* 0x000fe400078e00ff */
[----:B------:R-:W-:-:S07]  /*0380*/  IMAD.MOV.U32 R11, RZ, RZ, 0x400c0000 ;  /* 0x400c0000ff0b7424 */ /* 0x000fce00078e00ff */
[----:B------:R-:W-:Y:S01]  /*0390*/  FFMA R0, RZ, R17, R7 ;  /* 0x00000011ff007223 */ /* 0x000fe20000000007 */
[----:B------:R-:W-:-:S04]  /*03a0*/  DFMA R14, R14, R10, -2.5 ;  /* 0xc00400000e0e742b */ /* 0x000fc8000000000a */
[----:B------:R-:W-:-:S13]  /*03b0*/  FSETP.GT.AND P0, PT, |R0|, 1.469367938527859385e-39, PT ;  /* 0x001000000000780b */ /* 0x000fda0003f04200 */
[----:B------:R-:W-:Y:S05]  /*03c0*/  @P0 BRA P1, `(.L_x_2) ;  /* 0x0000000000200947 */ /* 0x000fea0000800000 */
[----:B------:R-:W-:Y:S01]  /*03d0*/  IMAD.MOV.U32 R6, RZ, RZ, R8 ;  /* 0x000000ffff067224 */ /* 0x000fe200078e0008 */
[----:B------:R-:W-:Y:S01]  /*03e0*/  MOV R0, 0x430 ;  /* 0x0000043000007802 */ /* 0x000fe20000000f00 */
[----:B------:R-:W-:Y:S02]  /*03f0*/  IMAD.MOV.U32 R7, RZ, RZ, R9 ;  /* 0x000000ffff077224 */ /* 0x000fe400078e0009 */
[----:B------:R-:W-:Y:S02]  /*0400*/  IMAD.MOV.U32 R8, RZ, RZ, R16 ;  /* 0x000000ffff087224 */ /* 0x000fe400078e0010 */
[----:B------:R-:W-:-:S07]  /*0410*/  IMAD.MOV.U32 R9, RZ, RZ, R17 ;  /* 0x000000ffff097224 */ /* 0x000fce00078e0011 */
[----:B------:R-:W-:Y:S05]  /*0420*/  CALL.REL.NOINC `($__internal_0_$__cuda_sm20_div_rn_f64_full) ;  /* 0x0000000400687944 */ /* 0x000fea0003c00000 */
[----:B------:R-:W-:Y:S02]  /*0430*/  IMAD.MOV.U32 R6, RZ, RZ, R20 ;  /* 0x000000ffff067224 */ /* 0x000fe400078e0014 */
[----:B------:R-:W-:-:S07]  /*0440*/  IMAD.MOV.U32 R7, RZ, RZ, R21 ;  /* 0x000000ffff077224 */ /* 0x000fce00078e0015 */
.L_x_2:
[----:B------:R-:W0:Y:S01]  /*0450*/  I2F.F64.U32 R8, R13 ;  /* 0x0000000d00087312 */ /* 0x000e220000201800 */
[----:B------:R-:W-:Y:S01]  /*0460*/  IMAD.MOV.U32 R10, RZ, RZ, 0x1 ;  /* 0x00000001ff0a7424 */ /* 0x000fe200078e00ff */
[----:B------:R-:W-:Y:S01]  /*0470*/  BSSY.RECONVERGENT B0, `(.L_x_3) ;  /* 0x0000016000007945 */ /* 0x000fe20003800200 */
[----:B------:R-:W-:-:S05]  /*0480*/  DADD R14, R14, -R6 ;  /* 0x000000000e0e7229 */ /* 0x000fca0000000806 */
[----:B0-----:R-:W0:Y:S02]  /*0490*/  MUFU.RCP64H R11, R9 ;  /* 0x00000009000b7308 */ /* 0x001e240000001800 */
[----:B0-----:R-:W-:-:S08]  /*04a0*/  DFMA R18, -R8, R10, 1 ;  /* 0x3ff000000812742b */ /* 0x001fd0000000010a */
[----:B------:R-:W-:-:S08]  /*04b0*/  DFMA R18, R18, R18, R18 ;  /* 0x000000121212722b */ /* 0x000fd00000000012 */
[----:B------:R-:W-:Y:S01]  /*04c0*/  DFMA R18, R10, R18, R10 ;  /* 0x000000120a12722b */ /* 0x000fe2000000000a */
[----:B------:R-:W0:Y:S07]  /*04d0*/  I2F.F64.U32 R10, R4 ;  /* 0x00000004000a7312 */ /* 0x000e2e0000201800 */
        /* <DEDUP_REMOVED lines=9> */
[----:B------:R-:W-:Y:S01]  /*0570*/  IMAD.MOV.U32 R6, RZ, RZ, R10 ;  /* 0x000000ffff067224 */ /* 0x000fe200078e000a */
[----:B------:R-:W-:Y:S01]  /*0580*/  MOV R0, 0x5b0 ;  /* 0x000005b000007802 */ /* 0x000fe20000000f00 */
[----:B------:R-:W-:-:S07]  /*0590*/  IMAD.MOV.U32 R7, RZ, RZ, R11 ;  /* 0x000000ffff077224 */ /* 0x000fce00078e000b */
[----:B------:R-:W-:Y:S05]  /*05a0*/  CALL.REL.NOINC `($__internal_0_$__cuda_sm20_div_rn_f64_full) ;  /* 0x0000000400087944 */ /* 0x000fea0003c00000 */
[----:B------:R-:W-:Y:S02]  /*05b0*/  IMAD.MOV.U32 R12, RZ, RZ, R20 ;  /* 0x000000ffff0c7224 */ /* 0x000fe400078e0014 */
[----:B------:R-:W-:-:S07]  /*05c0*/  IMAD.MOV.U32 R13, RZ, RZ, R21 ;  /* 0x000000ffff0d7224 */ /* 0x000fce00078e0015 */
.L_x_4:
[----:B------:R-:W-:Y:S05]  /*05d0*/  BSYNC.RECONVERGENT B0 ;  /* 0x0000000000007941 */ /* 0x000fea0003800200 */
.L_x_3:
[----:B------:R-:W0:Y:S02]  /*05e0*/  LDC.64 R8, c[0x0][0x3a8] ;  /* 0x0000ea00ff087b82 */ /* 0x000e240000000a00 */
[----:B0-----:R-:W2:Y:S01]  /*05f0*/  LDG.E.64 R8, desc[UR4][R8.64+0x8] ;  /* 0x0000080408087981 */ /* 0x001ea2000c1e1b00 */
[----:B------:R-:W0:Y:S01]  /*0600*/  MUFU.RCP64H R7, R17 ;  /* 0x0000001100077308 */ /* 0x000e220000001800 */
[----:B------:R-:W-:-:S06]  /*0610*/  IMAD.MOV.U32 R6, RZ, RZ, 0x1 ;  /* 0x00000001ff067424 */ /* 0x000fcc00078e00ff */
[----:B0-----:R-:W-:-:S08]  /*0620*/  DFMA R10, -R16, R6, 1 ;  /* 0x3ff00000100a742b */ /* 0x001fd00000000106 */
[----:B------:R-:W-:-:S08]  /*0630*/  DFMA R10, R10, R10, R10 ;  /* 0x0000000a0a0a722b */ /* 0x000fd0000000000a */
[----:B------:R-:W-:-:S08]  /*0640*/  DFMA R10, R6, R10, R6 ;  /* 0x0000000a060a722b */ /* 0x000fd00000000006 */
[----:B------:R-:W-:-:S08]  /*0650*/  DFMA R6, -R16, R10, 1 ;  /* 0x3ff000001006742b */ /* 0x000fd0000000010a */
[----:B------:R-:W-:-:S08]  /*0660*/  DFMA R18, R10, R6, R10 ;  /* 0x000000060a12722b */ /* 0x000fd0000000000a */
[----:B--2---:R-:W-:Y:S01]  /*0670*/  DMUL R6, R18, R8 ;  /* 0x0000000812067228 */ /* 0x004fe20000000000 */
[----:B------:R-:W-:-:S07]  /*0680*/  FSETP.GEU.AND P1, PT, |R9|, 6.5827683646048100446e-37, PT ;  /* 0x036000000900780b */ /* 0x000fce0003f2e200 */
        /* <DEDUP_REMOVED lines=16> */
.L_x_5:
[----:B------:R-:W0:Y:S02]  /*0790*/  LDC.64 R18, c[0x0][0x398] ;  /* 0x0000e600ff127b82 */ /* 0x000e240000000a00 */
[----:B0-----:R-:W2:Y:S01]  /*07a0*/  LDG.E R18, desc[UR4][R18.64] ;  /* 0x0000000412127981 */ /* 0x001ea2000c1e1900 */
[----:B------:R-:W-:Y:S01]  /*07b0*/  BSSY.RECONVERGENT B0, `(.L_x_6) ;  /* 0x0000017000007945 */ /* 0x000fe20003800200 */
[----:B------:R-:W-:Y:S01]  /*07c0*/  DADD R12, R12, -R6 ;  /* 0x000000000c0c7229 */ /* 0x000fe20000000806 */
[----:B------:R-:W-:Y:S02]  /*07d0*/  MOV R5, RZ ;  /* 0x000000ff00057202 */ /* 0x000fe40000000f00 */
[----:B------:R-:W-:Y:S02]  /*07e0*/  CS2R R10, SRZ ;  /* 0x00000000000a7805 */ /* 0x000fe4000001ff00 */
[----:B------:R-:W-:Y:S02]  /*07f0*/  CS2R R8, SRZ ;  /* 0x0000000000087805 */ /* 0x000fe4000001ff00 */
[----:B------:R-:W-:-:S02]  /*0800*/  CS2R R6, SRZ ;  /* 0x0000000000067805 */ /* 0x000fc4000001ff00 */
[----:B------:R-:W-:Y:S02]  /*0810*/  CS2R R16, SRZ ;  /* 0x0000000000107805 */ /* 0x000fe4000001ff00 */
[----:B--2---:R-:W-:-:S07]  /*0820*/  VIMNMX R0, PT, PT, RZ, R18, !PT ;  /* 0x00000012ff007248 */ /* 0x004fce0007fe0100 */
.L_x_8:
[----:B------:R-:W-:-:S13]  /*0830*/  ISETP.NE.AND P0, PT, R5, R0, PT ;  /* 0x000000000500720c */ /* 0x000fda0003f05270 */
[----:B------:R-:W-:Y:S05]  /*0840*/  @!P0 BRA `(.L_x_7) ;  /* 0x0000000000348947 */ /* 0x000fea0003800000 */
[----:B------:R-:W-:Y:S01]  /*0850*/  DADD R8, R8, -R10 ;  /* 0x0000000008087229 */ /* 0x000fe2000000080a */
[----:B------:R-:W-:Y:S01]  /*0860*/  VIADD R5, R5, 0x1 ;  /* 0x0000000105057836 */ /* 0x000fe20000000000 */
[----:B------:R-:W-:-:S06]  /*0870*/  DADD R10, R16, R16 ;  /* 0x00000000100a7229 */ /* 0x000fcc0000000010 */
[----:B------:R-:W-:Y:S02]  /*0880*/  DADD R16, R14, R8 ;  /* 0x000000000e107229 */ /* 0x000fe40000000008 */
[----:B------:R-:W-:-:S06]  /*0890*/  DFMA R6, R10, R6, R12 ;  /* 0x000000060a06722b */ /* 0x000fcc000000000c */
[----:B------:R-:W-:Y:S02]  /*08a0*/  DMUL R8, R16, R16 ;  /* 0x0000001010087228 */ /* 0x000fe40000000000 */
[----:B------:R-:W-:Y:S02]  /*08b0*/  DMUL R10, R6, R6 ;  /* 0x00000006060a7228 */ /* 0x000fe40000000000 */
[----:B------:R-:W-:Y:S02]  /*08c0*/  DADD R6, -RZ, |R6| ;  /* 0x00000000ff067229 */ /* 0x000fe40000000506 */
[----:B------:R-:W-:-:S04]  /*08d0*/  DADD R16, -RZ, |R16| ;  /* 0x00000000ff107229 */ /* 0x000fc80000000510 */
[----:B------:R-:W-:-:S08]  /*08e0*/  DADD R18, R8, R10 ;  /* 0x0000000008127229 */ /* 0x000fd0000000000a */
[----:B------:R-:W-:-:S14]  /*08f0*/  DSETP.GEU.AND P0, PT, R18, 4, PT ;  /* 0x401000001200742a */ /* 0x000fdc0003f0e000 */
[----:B------:R-:W-:Y:S05]  /*0900*/  @!P0 BRA `(.L_x_8) ;  /* 0xfffffffc00c88947 */ /* 0x000fea000383ffff */
[----:B------:R-:W-:-:S07]  /*0910*/  IMAD.MOV.U32 R0, RZ, RZ, R5 ;  /* 0x000000ffff007224 */ /* 0x000fce00078e0005 */
.L_x_7:
[----:B------:R-:W-:Y:S05]  /*0920*/  BSYNC.RECONVERGENT B0 ;  /* 0x0000000000007941 */ /* 0x000fea0003800200 */
.L_x_6:
[----:B------:R-:W-:Y:S01]  /*0930*/  IMAD.HI.U32 R5, R0, -0x7f7f7f7f, RZ ;  /* 0x8080808100057827 */ /* 0x000fe200078e00ff */
[----:B------:R-:W0:Y:S03]  /*0940*/  LDC.64 R8, c[0x0][0x380] ;  /* 0x0000e000ff087b82 */ /* 0x000e260000000a00 */
[----:B------:R-:W-:Y:S01]  /*0950*/  IMAD R3, R4, R2, R3 ;  /* 0x0000000204037224 */ /* 0x000fe200078e0203 */
[----:B------:R-:W-:-:S05]  /*0960*/  SHF.R.U32.HI R5, RZ, 0x7, R5 ;  /* 0x00000007ff057819 */ /* 0x000fca0000011605 */
[----:B------:R-:W-:-:S04]  /*0970*/  IMAD R5, R5, -0xff, R0 ;  /* 0xffffff0105057824 */ /* 0x000fc800078e0200 */
[----:B------:R-:W1:Y:S01]  /*0980*/  I2F.F64.U32 R6, R5 ;  /* 0x0000000500067312 */ /* 0x000e620000201800 */
[----:B0-----:R-:W-:-:S07]  /*0990*/  IMAD.WIDE R2, R3, 0x4, R8 ;  /* 0x0000000403027825 */ /* 0x001fce00078e0208 */
[----:B-1----:R-:W0:Y:S02]  /*09a0*/  F2I.F64.TRUNC R7, R6 ;  /* 0x0000000600077311 */ /* 0x002e24000030d100 */
[----:B0-----:R-:W-:Y:S01]  /*09b0*/  STG.E desc[UR4][R2.64], R7 ;  /* 0x0000000702007986 */ /* 0x001fe2000c101904 */
[----:B------:R-:W-:Y:S05]  /*09c0*/  EXIT ;  /* 0x000000000000794d */ /* 0x000fea0003800000 */
        .weak           $__internal_0_$__cuda_sm20_div_rn_f64_full
        .type           $__internal_0_$__cuda_sm20_div_rn_f64_full,@function
        .size           $__internal_0_$__cuda_sm20_div_rn_f64_full,(.L_x_65 - $__internal_0_$__cuda_sm20_div_rn_f64_full)
$__internal_0_$__cuda_sm20_div_rn_f64_full:
[C---:B------:R-:W-:Y:S01]  /*09d0*/  FSETP.GEU.AND P0, PT, |R9|.reuse, 1.469367938527859385e-39, PT ;  /* 0x001000000900780b */ /* 0x040fe20003f0e200 */
[----:B------:R-:W-:Y:S01]  /*09e0*/  IMAD.MOV.U32 R18, RZ, RZ, 0x1 ;  /* 0x00000001ff127424 */ /* 0x000fe200078e00ff */
[----:B------:R-:W-:Y:S01]  /*09f0*/  LOP3.LUT R10, R9, 0x800fffff, RZ, 0xc0, !PT ;  /* 0x800fffff090a7812 */ /* 0x000fe200078ec0ff */
[----:B------:R-:W-:Y:S01]  /*0a00*/  IMAD.MOV.U32 R26, RZ, RZ, 0x1ca00000 ;  /* 0x1ca00000ff1a7424 */ /* 0x000fe200078e00ff */
[C---:B------:R-:W-:Y:S01]  /*0a10*/  FSETP.GEU.AND P2, PT, |R7|.reuse, 1.469367938527859385e-39, PT ;  /* 0x001000000700780b */ /* 0x040fe20003f4e200 */
[----:B------:R-:W-:Y:S01]  /*0a20*/  BSSY.RECONVERGENT B1, `(.L_x_9) ;  /* 0x0000052000017945 */ /* 0x000fe20003800200 */
[----:B------:R-:W-:Y:S01]  /*0a30*/  LOP3.LUT R11, R10, 0x3ff00000, RZ, 0xfc, !PT ;  /* 0x3ff000000a0b7812 */ /* 0x000fe200078efcff */
[----:B------:R-:W-:Y:S01]  /*0a40*/  IMAD.MOV.U32 R10, RZ, RZ, R8 ;  /* 0x000000ffff0a7224 */ /* 0x000fe200078e0008 */
[----:B------:R-:W-:Y:S02]  /*0a50*/  LOP3.LUT R5, R7, 0x7ff00000, RZ, 0xc0, !PT ;  /* 0x7ff0000007057812 */ /* 0x000fe400078ec0ff */
[----:B------:R-:W-:-:S03]  /*0a60*/  LOP3.LUT R28, R9, 0x7ff00000, RZ, 0xc0, !PT ;  /* 0x7ff00000091c7812 */ /* 0x000fc600078ec0ff */
[----:B------:R-:W-:Y:S01]  /*0a70*/  @!P0 DMUL R10, R8, 8.98846567431157953865e+307 ;  /* 0x7fe00000080a8828 */ /* 0x000fe20000000000 */
[----:B------:R-:W-:-:S03]  /*0a80*/  ISETP.GE.U32.AND P1, PT, R5, R28, PT ;  /* 0x0000001c0500720c */ /* 0x000fc60003f26070 */
[----:B------:R-:W-:Y:S02]  /*0a90*/  @!P2 LOP3.LUT R20, R9, 0x7ff00000, RZ, 0xc0, !PT ;  /* 0x7ff000000914a812 */ /* 0x000fe400078ec0ff */
[----:B------:R-:W0:Y:S02]  /*0aa0*/  MUFU.RCP64H R19, R11 ;  /* 0x0000000b00137308 */ /* 0x000e240000001800 */
[----:B------:R-:W-:Y:S02]  /*0ab0*/  @!P2 ISETP.GE.U32.AND P3, PT, R5, R20, PT ;  /* 0x000000140500a20c */ /* 0x000fe40003f66070 */
[----:B------:R-:W-:Y:S02]  /*0ac0*/  @!P0 LOP3.LUT R28, R11, 0x7ff00000, RZ, 0xc0, !PT ;  /* 0x7ff000000b1c8812 */ /* 0x000fe400078ec0ff */
[----:B------:R-:W-:-:S04]  /*0ad0*/  @!P2 SEL R21, R26, 0x63400000, !P3 ;  /* 0x634000001a15a807 */ /* 0x000fc80005800000 */
[----:B------:R-:W-:-:S04]  /*0ae0*/  @!P2 LOP3.LUT R24, R21, 0x80000000, R7, 0xf8, !PT ;  /* 0x800000001518a812 */ /* 0x000fc800078ef807 */
[----:B------:R-:W-:Y:S01]  /*0af0*/  @!P2 LOP3.LUT R25, R24, 0x100000, RZ, 0xfc, !PT ;  /* 0x001000001819a812 */ /* 0x000fe200078efcff */
[----:B------:R-:W-:Y:S01]  /*0b00*/  @!P2 IMAD.MOV.U32 R24, RZ, RZ, RZ ;  /* 0x000000ffff18a224 */ /* 0x000fe200078e00ff */
[----:B0-----:R-:W-:-:S08]  /*0b10*/  DFMA R22, R18, -R10, 1 ;  /* 0x3ff000001216742b */ /* 0x001fd0000000080a */
[----:B------:R-:W-:-:S08]  /*0b20*/  DFMA R22, R22, R22, R22 ;  /* 0x000000161616722b */ /* 0x000fd00000000016 */
[----:B------:R-:W-:Y:S01]  /*0b30*/  DFMA R22, R18, R22, R18 ;  /* 0x000000161216722b */ /* 0x000fe20000000012 */
[----:B------:R-:W-:Y:S01]  /*0b40*/  SEL R19, R26, 0x63400000, !P1 ;  /* 0x634000001a137807 */ /* 0x000fe20004800000 */
[----:B------:R-:W-:-:S03]  /*0b50*/  IMAD.MOV.U32 R18, RZ, RZ, R6 ;  /* 0x000000ffff127224 */ /* 0x000fc600078e0006 */
[----:B------:R-:W-:-:S03]  /*0b60*/  LOP3.LUT R19, R19, 0x800fffff, R7, 0xf8, !PT ;  /* 0x800fffff13137812 */ /* 0x000fc600078ef807 */
[----:B------:R-:W-:-:S03]  /*0b70*/  DFMA R20, R22, -R10, 1 ;  /* 0x3ff000001614742b */ /* 0x000fc6000000080a */
[----:B------:R-:W-:-:S05]  /*0b80*/  @!P2 DFMA R18, R18, 2, -R24 ;  /* 0x400000001212a82b */ /* 0x000fca0000000818 */
[----:B------:R-:W-:-:S08]  /*0b90*/  DFMA R20, R22, R20, R22 ;  /* 0x000000141614722b */ /* 0x000fd00000000016 */
[----:B------:R-:W-:-:S08]  /*0ba0*/  DMUL R22, R20, R18 ;  /* 0x0000001214167228 */ /* 0x000fd00000000000 */
[----:B------:R-:W-:-:S08]  /*0bb0*/  DFMA R24, R22, -R10, R18 ;  /* 0x8000000a1618722b */ /* 0x000fd00000000012 */
[----:B------:R-:W-:Y:S01]  /*0bc0*/  DFMA R24, R20, R24, R22 ;  /* 0x000000181418722b */ /* 0x000fe20000000016 */
[----:B------:R-:W-:Y:S01]  /*0bd0*/  IMAD.MOV.U32 R22, RZ, RZ, R5 ;  /* 0x000000ffff167224 */ /* 0x000fe200078e0005 */
[----:B------:R-:W-:Y:S01]  /*0be0*/  @!P2 LOP3.LUT R22, R19, 0x7ff00000, RZ, 0xc0, !PT ;  /* 0x7ff000001316a812 */ /* 0x000fe200078ec0ff */
[----:B------:R-:W-:-:S04]  /*0bf0*/  VIADD R21, R28, 0xffffffff ;  /* 0xffffffff1c157836 */ /* 0x000fc80000000000 */
[----:B------:R-:W-:-:S05]  /*0c00*/  VIADD R20, R22, 0xffffffff ;  /* 0xffffffff16147836 */ /* 0x000fca0000000000 */
[----:B------:R-:W-:-:S04]  /*0c10*/  ISETP.GT.U32.AND P0, PT, R20, 0x7feffffe, PT ;  /* 0x7feffffe1400780c */ /* 0x000fc80003f04070 */
[----:B------:R-:W-:-:S13]  /*0c20*/  ISETP.GT.U32.OR P0, PT, R21, 0x7feffffe, P0 ;  /* 0x7feffffe1500780c */ /* 0x000fda0000704470 */
[----:B------:R-:W-:Y:S05]  /*0c30*/  @P0 BRA `(.L_x_10) ;  /* 0x00000000006c0947 */ /* 0x000fea0003800000 */
[----:B------:R-:W-:-:S04]  /*0c40*/  LOP3.LUT R20, R9, 0x7ff00000, RZ, 0xc0, !PT ;  /* 0x7ff0000009147812 */ /* 0x000fc800078ec0ff */
[CC--:B------:R-:W-:Y:S02]  /*0c50*/  VIADDMNMX R6, R5.reuse, -R20.reuse, 0xb9600000, !PT ;  /* 0xb960000005067446 */ /* 0x0c0fe40007800914 */
[----:B------:R-:W-:Y:S02]  /*0c60*/  ISETP.GE.U32.AND P0, PT, R5, R20, PT ;  /* 0x000000140500720c */ /* 0x000fe40003f06070 */
[----:B------:R-:W-:Y:S01]  /*0c70*/  VIMNMX R5, PT, PT, R6, 0x46a00000, PT ;  /* 0x46a0000006057848 */ /* 0x000fe20003fe0100 */
[----:B------:R-:W-:Y:S01]  /*0c80*/  IMAD.MOV.U32 R6, RZ, RZ, RZ ;  /* 0x000000ffff067224 */ /* 0x000fe200078e00ff */
[----:B------:R-:W-:-:S05]  /*0c90*/  SEL R26, R26, 0x63400000, !P0 ;  /* 0x634000001a1a7807 */ /* 0x000fca0004000000 */
[----:B------:R-:W-:-:S04]  /*0ca0*/  IMAD.IADD R5, R5, 0x1, -R26 ;  /* 0x0000000105057824 */ /* 0x000fc800078e0a1a */
[----:B------:R-:W-:-:S06]  /*0cb0*/  VIADD R7, R5, 0x7fe00000 ;  /* 0x7fe0000005077836 */ /* 0x000fcc0000000000 */
[----:B------:R-:W-:-:S10]  /*0cc0*/  DMUL R20, R24, R6 ;  /* 0x0000000618147228 */ /* 0x000fd40000000000 */
[----:B------:R-:W-:-:S13]  /*0cd0*/  FSETP.GTU.AND P0, PT, |R21|, 1.469367938527859385e-39, PT ;  /* 0x001000001500780b */ /* 0x000fda0003f0c200 */
[----:B------:R-:W-:Y:S05]  /*0ce0*/  @P0 BRA `(.L_x_11) ;  /* 0x0000000000940947 */ /* 0x000fea0003800000 */
[----:B------:R-:W-:Y:S01]  /*0cf0*/  DFMA R10, R24, -R10, R18 ;  /* 0x8000000a180a722b */ /* 0x000fe20000000012 */
[----:B------:R-:W-:-:S09]  /*0d00*/  MOV R6, RZ ;  /* 0x000000ff00067202 */ /* 0x000fd20000000f00 */
[C---:B------:R-:W-:Y:S02]  /*0d10*/  FSETP.NEU.AND P0, PT, R11.reuse, RZ, PT ;  /* 0x000000ff0b00720b */ /* 0x040fe40003f0d000 */
[----:B------:R-:W-:-:S04]  /*0d20*/  LOP3.LUT R19, R11, 0x80000000, R9, 0x48, !PT ;  /* 0x800000000b137812 */ /* 0x000fc800078e4809 */
[----:B------:R-:W-:-:S07]  /*0d30*/  LOP3.LUT R7, R19, R7, RZ, 0xfc, !PT ;  /* 0x0000000713077212 */ /* 0x000fce00078efcff */
[----:B------:R-:W-:Y:S05]  /*0d40*/  @!P0 BRA `(.L_x_11) ;  /* 0x00000000007c8947 */ /* 0x000fea0003800000 */
[----:B------:R-:W-:Y:S01]  /*0d50*/  IMAD.MOV R9, RZ, RZ, -R5 ;  /* 0x000000ffff097224 */ /* 0x000fe200078e0a05 */
[----:B------:R-:W-:Y:S01]  /*0d60*/  DMUL.RP R6, R24, R6 ;  /* 0x0000000618067228 */ /* 0x000fe20000008000 */
[----:B------:R-:W-:Y:S01]  /*0d70*/  IMAD.MOV.U32 R8, RZ, RZ, RZ ;  /* 0x000000ffff087224 */ /* 0x000fe200078e00ff */
[----:B------:R-:W-:-:S05]  /*0d80*/  IADD3 R5, PT, PT, -R5, -0x43300000, RZ ;  /* 0xbcd0000005057810 */ /* 0x000fca0007ffe1ff */
[----:B------:R-:W-:-:S03]  /*0d90*/  DFMA R8, R20, -R8, R24 ;  /* 0x800000081408722b */ /* 0x000fc60000000018 */
[----:B------:R-:W-:-:S07]  /*0da0*/  LOP3.LUT R19, R7, R19, RZ, 0x3c, !PT ;  /* 0x0000001307137212 */ /* 0x000fce00078e3cff */
[----:B------:R-:W-:-:S04]  /*0db0*/  FSETP.NEU.AND P0, PT, |R9|, R5, PT ;  /* 0x000000050900720b */ /* 0x000fc80003f0d200 */
[----:B------:R-:W-:Y:S02]  /*0dc0*/  FSEL R20, R6, R20, !P0 ;  /* 0x0000001406147208 */ /* 0x000fe40004000000 */
[----:B------:R-:W-:Y:S01]  /*0dd0*/  FSEL R21, R19, R21, !P0 ;  /* 0x0000001513157208 */ /* 0x000fe20004000000 */
[----:B------:R-:W-:Y:S06]  /*0de0*/  BRA `(.L_x_11) ;  /* 0x0000000000547947 */ /* 0x000fec0003800000 */
.L_x_10:
[----:B------:R-:W-:-:S14]  /*0df0*/  DSETP.NAN.AND P0, PT, R6, R6, PT ;  /* 0x000000060600722a */ /* 0x000fdc0003f08000 */
[----:B------:R-:W-:Y:S05]  /*0e00*/  @P0 BRA `(.L_x_12) ;  /* 0x0000000000440947 */ /* 0x000fea0003800000 */
[----:B------:R-:W-:-:S14]  /*0e10*/  DSETP.NAN.AND P0, PT, R8, R8, PT ;  /* 0x000000080800722a */ /* 0x000fdc0003f08000 */
[----:B------:R-:W-:Y:S05]  /*0e20*/  @P0 BRA `(.L_x_13) ;  /* 0x0000000000300947 */ /* 0x000fea0003800000 */
[----:B------:R-:W-:Y:S01]  /*0e30*/  ISETP.NE.AND P0, PT, R22, R28, PT ;  /* 0x0000001c1600720c */ /* 0x000fe20003f05270 */
[----:B------:R-:W-:Y:S02]  /*0e40*/  IMAD.MOV.U32 R20, RZ, RZ, 0x0 ;  /* 0x00000000ff147424 */ /* 0x000fe400078e00ff */
[----:B------:R-:W-:-:S10]  /*0e50*/  IMAD.MOV.U32 R21, RZ, RZ, -0x80000 ;  /* 0xfff80000ff157424 */ /* 0x000fd400078e00ff */
[----:B------:R-:W-:Y:S05]  /*0e60*/  @!P0 BRA `(.L_x_11) ;  /* 0x0000000000348947 */ /* 0x000fea0003800000 */
[----:B------:R-:W-:Y:S02]  /*0e70*/  ISETP.NE.AND P0, PT, R22, 0x7ff00000, PT ;  /* 0x7ff000001600780c */ /* 0x000fe40003f05270 */
[----:B------:R-:W-:Y:S02]  /*0e80*/  LOP3.LUT R21, R7, 0x80000000, R9, 0x48, !PT ;  /* 0x8000000007157812 */ /* 0x000fe400078e4809 */
[----:B------:R-:W-:-:S13]  /*0e90*/  ISETP.EQ.OR P0, PT, R28, RZ, !P0 ;  /* 0x000000ff1c00720c */ /* 0x000fda0004702670 */
[----:B------:R-:W-:Y:S01]  /*0ea0*/  @P0 LOP3.LUT R5, R21, 0x7ff00000, RZ, 0xfc, !PT ;  /* 0x7ff0000015050812 */ /* 0x000fe200078efcff */
[----:B------:R-:W-:Y:S02]  /*0eb0*/  @!P0 IMAD.MOV.U32 R20, RZ, RZ, RZ ;  /* 0x000000ffff148224 */ /* 0x000fe400078e00ff */
[----:B------:R-:W-:Y:S02]  /*0ec0*/  @P0 IMAD.MOV.U32 R20, RZ, RZ, RZ ;  /* 0x000000ffff140224 */ /* 0x000fe400078e00ff */
[----:B------:R-:W-:Y:S01]  /*0ed0*/  @P0 IMAD.MOV.U32 R21, RZ, RZ, R5 ;  /* 0x000000ffff150224 */ /* 0x000fe200078e0005 */
[----:B------:R-:W-:Y:S06]  /*0ee0*/  BRA `(.L_x_11) ;  /* 0x0000000000147947 */ /* 0x000fec0003800000 */
.L_x_13:
[----:B------:R-:W-:Y:S01]  /*0ef0*/  LOP3.LUT R21, R9, 0x80000, RZ, 0xfc, !PT ;  /* 0x0008000009157812 */ /* 0x000fe200078efcff */
[----:B------:R-:W-:Y:S01]  /*0f00*/  IMAD.MOV.U32 R20, RZ, RZ, R8 ;  /* 0x000000ffff147224 */ /* 0x000fe200078e0008 */
[----:B------:R-:W-:Y:S06]  /*0f10*/  BRA `(.L_x_11) ;  /* 0x0000000000087947 */ /* 0x000fec0003800000 */
.L_x_12:
[----:B------:R-:W-:Y:S01]  /*0f20*/  LOP3.LUT R21, R7, 0x80000, RZ, 0xfc, !PT ;  /* 0x0008000007157812 */ /* 0x000fe200078efcff */
[----:B------:R-:W-:-:S07]  /*0f30*/  IMAD.MOV.U32 R20, RZ, RZ, R6 ;  /* 0x000000ffff147224 */ /* 0x000fce00078e0006 */
.L_x_11:
[----:B------:R-:W-:Y:S05]  /*0f40*/  BSYNC.RECONVERGENT B1 ;  /* 0x0000000000017941 */ /* 0x000fea0003800200 */
.L_x_9:
[----:B------:R-:W-:Y:S02]  /*0f50*/  IMAD.MOV.U32 R6, RZ, RZ, R0 ;  /* 0x000000ffff067224 */ /* 0x000fe400078e0000 */
[----:B------:R-:W-:-:S04]  /*0f60*/  IMAD.MOV.U32 R7, RZ, RZ, 0x0 ;  /* 0x00000000ff077424 */ /* 0x000fc800078e00ff */
[----:B------:R-:W-:Y:S05]  /*0f70*/  RET.REL.NODEC R6 `(_Z17burningShipKernelPiS_S_S_PdS0_) ;  /* 0xfffffff006207950 */ /* 0x000fea0003c3ffff */
.L_x_14:
[----:B------:R-:W-:-:S00]  /*0f80*/  BRA `(.L_x_14) ;  /* 0xfffffffc00fc7947 */ /* 0x000fc0000383ffff */
[----:B------:R-:W-:-:S00]  /*0f90*/  NOP ;  /* 0x0000000000007918 */ /* 0x000fc00000000000 */
        /* <DEDUP_REMOVED lines=14> */
.L_x_65:


//--------------------- .text._Z11juliaKernelPiS_S_S_PdS0_S0_ --------------------------
	.section	.text._Z11juliaKernelPiS_S_S_PdS0_S0_,"ax",@progbits
	.align	128
        .global         _Z11juliaKernelPiS_S_S_PdS0_S0_
        .type           _Z11juliaKernelPiS_S_S_PdS0_S0_,@function
        .size           _Z11juliaKernelPiS_S_S_PdS0_S0_,(.L_x_67 - _Z11juliaKernelPiS_S_S_PdS0_S0_)
        .other          _Z11juliaKernelPiS_S_S_PdS0_S0_,@"STO_CUDA_ENTRY STV_DEFAULT"
_Z11juliaKernelPiS_S_S_PdS0_S0_:
.text._Z11juliaKernelPiS_S_S_PdS0_S0_:
[----:B------:R-:W0:Y:S08]  /*0000*/  LDC R1, c[0x0][0x37c] ;  /* 0x0000df00ff017b82 */ /* 0x000e300000000800 */
[----:B------:R-:W1:Y:S01]  /*0010*/  LDC.64 R6, c[0x0][0x388] ;  /* 0x0000e200ff067b82 */ /* 0x000e620000000a00 */
[----:B------:R-:W1:Y:S01]  /*0020*/  LDCU.64 UR6, c[0x0][0x358] ;  /* 0x00006b00ff0677ac */ /* 0x000e620008000a00 */
[----:B0-----:R-:W-:Y:S01]  /*0030*/  VIADD R1, R1, 0xffffffe0 ;  /* 0xffffffe001017836 */ /* 0x001fe20000000000 */
[----:B-1----:R-:W2:Y:S05]  /*0040*/  LDG.E R2, desc[UR6][R6.64] ;  /* 0x0000000606027981 */ /* 0x002eaa000c1e1900 */
        /* <DEDUP_REMOVED lines=32> */
[----:B------:R-:W-:Y:S05]  /*0250*/  CALL.REL.NOINC `($__internal_1_$__cuda_sm20_div_rn_f64_full) ;  /* 0x0000001000747944 */ /* 0x000fea0003c00000 */
[----:B------:R-:W-:Y:S02]  /*0260*/  IMAD.MOV.U32 R14, RZ, RZ, R20 ;  /* 0x000000ffff0e7224 */ /* 0x000fe400078e0014 */
[----:B------:R-:W-:-:S07]  /*0270*/  IMAD.MOV.U32 R15, RZ, RZ, R21 ;  /* 0x000000ffff0f7224 */ /* 0x000fce00078e0015 */
.L_x_16:
[----:B------:R-:W-:Y:S05]  /*0280*/  BSYNC.RECONVERGENT B0 ;  /* 0x0000000000007941 */ /* 0x000fea0003800200 */
.L_x_15:
        /* <DEDUP_REMOVED lines=15> */
[----:B------:R-:W-:Y:S01]  /*0380*/  IMAD.MOV.U32 R10, RZ, RZ, 0x0 ;  /* 0x00000000ff0a7424 */ /* 0x000fe200078e00ff */
[----:B------:R-:W-:-:S06]  /*0390*/  MOV R11, 0x400c0000 ;  /* 0x400c0000000b7802 */ /* 0x000fcc0000000f00 */
[----:B------:R-:W-:Y:S02]  /*03a0*/  DFMA R14, R14, R10, -2.5 ;  /* 0xc00400000e0e742b */ /* 0x000fe4000000000a */
[----:B------:R-:W-:-:S05]  /*03b0*/  FFMA R0, RZ, R17, R7 ;  /* 0x00000011ff007223 */ /* 0x000fca0000000007 */
[----:B------:R-:W-:-:S13]  /*03c0*/  FSETP.GT.AND P0, PT, |R0|, 1.469367938527859385e-39, PT ;  /* 0x001000000000780b */ /* 0x000fda0003f04200 */
[----:B------:R-:W-:Y:S05]  /*03d0*/  @P0 BRA P1, `(.L_x_17) ;  /* 0x0000000000200947 */ /* 0x000fea0000800000 */
[----:B------:R-:W-:Y:S01]  /*03e0*/  IMAD.MOV.U32 R6, RZ, RZ, R8 ;  /* 0x000000ffff067224 */ /* 0x000fe200078e0008 */
[----:B------:R-:W-:Y:S01]  /*03f0*/  MOV R0, 0x440 ;  /* 0x0000044000007802 */ /* 0x000fe20000000f00 */
[----:B------:R-:W-:Y:S02]  /*0400*/  IMAD.MOV.U32 R7, RZ, RZ, R9 ;  /* 0x000000ffff077224 */ /* 0x000fe400078e0009 */
[----:B------:R-:W-:Y:S02]  /*0410*/  IMAD.MOV.U32 R8, RZ, RZ, R16 ;  /* 0x000000ffff087224 */ /* 0x000fe400078e0010 */
[----:B------:R-:W-:-:S07]  /*0420*/  IMAD.MOV.U32 R9, RZ, RZ, R17 ;  /* 0x000000ffff097224 */ /* 0x000fce00078e0011 */
[----:B------:R-:W-:Y:S05]  /*0430*/  CALL.REL.NOINC `($__internal_1_$__cuda_sm20_div_rn_f64_full) ;  /* 0x0000000c00fc7944 */ /* 0x000fea0003c00000 */
[----:B------:R-:W-:Y:S02]  /*0440*/  IMAD.MOV.U32 R6, RZ, RZ, R20 ;  /* 0x000000ffff067224 */ /* 0x000fe400078e0014 */
[----:B------:R-:W-:-:S07]  /*0450*/  IMAD.MOV.U32 R7, RZ, RZ, R21 ;  /* 0x000000ffff077224 */ /* 0x000fce00078e0015 */
.L_x_17:
[----:B------:R-:W0:Y:S01]  /*0460*/  I2F.F64.U32 R8, R13 ;  /* 0x0000000d00087312 */ /* 0x000e220000201800 */
[----:B------:R-:W-:Y:S01]  /*0470*/  MOV R10, 0x1 ;  /* 0x00000001000a7802 */ /* 0x000fe20000000f00 */
        /* <DEDUP_REMOVED lines=19> */
[----:B------:R-:W-:Y:S05]  /*05b0*/  CALL.REL.NOINC `($__internal_1_$__cuda_sm20_div_rn_f64_full) ;  /* 0x0000000c009c7944 */ /* 0x000fea0003c00000 */
[----:B------:R-:W-:Y:S02]  /*05c0*/  IMAD.MOV.U32 R12, RZ, RZ, R20 ;  /* 0x000000ffff0c7224 */ /* 0x000fe400078e0014 */
[----:B------:R-:W-:-:S07]  /*05d0*/  IMAD.MOV.U32 R13, RZ, RZ, R21 ;  /* 0x000000ffff0d7224 */ /* 0x000fce00078e0015 */
.L_x_19:
[----:B------:R-:W-:Y:S05]  /*05e0*/  BSYNC.RECONVERGENT B0 ;  /* 0x0000000000007941 */ /* 0x000fea0003800200 */
.L_x_18:
        /* <DEDUP_REMOVED lines=13> */
[----:B------:R-:W-:Y:S01]  /*06c0*/  IMAD.MOV.U32 R10, RZ, RZ, 0x0 ;  /* 0x00000000ff0a7424 */ /* 0x000fe200078e00ff */
[----:B------:R-:W-:-:S06]  /*06d0*/  MOV R11, 0x40000000 ;  /* 0x40000000000b7802 */ /* 0x000fcc0000000f00 */
[----:B------:R-:W-:Y:S02]  /*06e0*/  DFMA R12, R12, R10, -1 ;  /* 0xbff000000c0c742b */ /* 0x000fe4000000000a */
        /* <DEDUP_REMOVED lines=11> */
.L_x_20:
[----:B------:R-:W0:Y:S02]  /*07a0*/  LDC.64 R8, c[0x0][0x398] ;  /* 0x0000e600ff087b82 */ /* 0x000e240000000a00 */
[----:B0-----:R0:W5:Y:S01]  /*07b0*/  LDG.E R8, desc[UR6][R8.64] ;  /* 0x0000000608087981 */ /* 0x001162000c1e1900 */
[----:B------:R-:W-:Y:S01]  /*07c0*/  DADD R10, R12, -R6 ;  /* 0x000000000c0a7229 */ /* 0x000fe20000000806 */
[----:B------:R-:W-:Y:S01]  /*07d0*/  BSSY.RECONVERGENT B0, `(.L_x_21) ;  /* 0x000001a000007945 */ /* 0x000fe20003800200 */
[----:B------:R-:W-:Y:S01]  /*07e0*/  DMUL R16, R14, R14 ;  /* 0x0000000e0e107228 */ /* 0x000fe20000000000 */
[----:B------:R-:W-:-:S05]  /*07f0*/  MOV R0, RZ ;  /* 0x000000ff00007202 */ /* 0x000fca0000000f00 */
[----:B------:R-:W-:-:S08]  /*0800*/  DMUL R18, R10, R10 ;  /* 0x0000000a0a127228 */ /* 0x000fd00000000000 */
[----:B------:R-:W-:-:S08]  /*0810*/  DADD R6, R16, R18 ;  /* 0x0000000010067229 */ /* 0x000fd00000000012 */
[----:B------:R-:W-:-:S14]  /*0820*/  DSETP.GEU.AND P0, PT, R6, 4, PT ;  /* 0x401000000600742a */ /* 0x000fdc0003f0e000 */
[----:B0-----:R-:W-:Y:S05]  /*0830*/  @P0 BRA `(.L_x_22) ;  /* 0x00000000004c0947 */ /* 0x001fea0003800000 */
[----:B------:R-:W0:Y:S01]  /*0840*/  LDC.64 R6, c[0x0][0x3b0] ;  /* 0x0000ec00ff067b82 */ /* 0x000e220000000a00 */
[----:B-----5:R-:W-:Y:S01]  /*0850*/  VIMNMX R0, PT, PT, RZ, R8, !PT ;  /* 0x00000008ff007248 */ /* 0x020fe20007fe0100 */
[----:B------:R-:W-:-:S07]  /*0860*/  IMAD.MOV.U32 R5, RZ, RZ, RZ ;  /* 0x000000ffff057224 */ /* 0x000fce00078e00ff */
.L_x_23:
[----:B------:R-:W-:-:S13]  /*0870*/  ISETP.NE.AND P0, PT, R5, R0, PT ;  /* 0x000000000500720c */ /* 0x000fda0003f05270 */
[----:B------:R-:W-:Y:S05]  /*0880*/  @!P0 BRA `(.L_x_22) ;  /* 0x0000000000388947 */ /* 0x000fea0003800000 */
[----:B0-----:R-:W2:Y:S01]  /*0890*/  LDG.E.64 R12, desc[UR6][R6.64] ;  /* 0x00000006060c7981 */ /* 0x001ea2000c1e1b00 */
[----:B------:R-:W-:Y:S01]  /*08a0*/  DADD R16, -R18, R16 ;  /* 0x0000000012107229 */ /* 0x000fe20000000110 */
[----:B------:R-:W-:Y:S01]  /*08b0*/  VIADD R5, R5, 0x1 ;  /* 0x0000000105057836 */ /* 0x000fe20000000000 */
[----:B------:R-:W-:-:S06]  /*08c0*/  DADD R18, R14, R14 ;  /* 0x000000000e127229 */ /* 0x000fcc000000000e */
[----:B------:R-:W-:Y:S02]  /*08d0*/  DADD R14, R16, R14 ;  /* 0x00000000100e7229 */ /* 0x000fe4000000000e */
[----:B------:R-:W-:-:S06]  /*08e0*/  DFMA R10, R18, R10, R10 ;  /* 0x0000000a120a722b */ /* 0x000fcc000000000a */
[--C-:B--2---:R-:W-:Y:S02]  /*08f0*/  DADD R14, R14, R12.reuse ;  /* 0x000000000e0e7229 */ /* 0x104fe4000000000c */
[----:B------:R-:W-:-:S06]  /*0900*/  DADD R10, R10, R12 ;  /* 0x000000000a0a7229 */ /* 0x000fcc000000000c */
[----:B------:R-:W-:Y:S02]  /*0910*/  DMUL R16, R14, R14 ;  /* 0x0000000e0e107228 */ /* 0x000fe40000000000 */
[----:B------:R-:W-:-:S08]  /*0920*/  DMUL R18, R10, R10 ;  /* 0x0000000a0a127228 */ /* 0x000fd00000000000 */
[----:B------:R-:W-:-:S08]  /*0930*/  DADD R12, R16, R18 ;  /* 0x00000000100c7229 */ /* 0x000fd00000000012 */
[----:B------:R-:W-:-:S14]  /*0940*/  DSETP.GEU.AND P0, PT, R12, 4, PT ;  /* 0x401000000c00742a */ /* 0x000fdc0003f0e000 */
[----:B------:R-:W-:Y:S05]  /*0950*/  @!P0 BRA `(.L_x_23) ;  /* 0xfffffffc00c48947 */ /* 0x000fea000383ffff */
[----:B------:R-:W-:-:S07]  /*0960*/  IMAD.MOV.U32 R0, RZ, RZ, R5 ;  /* 0x000000ffff007224 */ /* 0x000fce00078e0005 */
.L_x_22:
[----:B------:R-:W-:Y:S05]  /*0970*/  BSYNC.RECONVERGENT B0 ;  /* 0x0000000000007941 */ /* 0x000fea0003800200 */
.L_x_21:
[----:B0-----:R-:W-:Y:S01]  /*0980*/  I2FP.F32.U32 R6, R0 ;  /* 0x0000000000067245 */ /* 0x001fe20000201000 */
[----:B------:R-:W-:Y:S01]  /*0990*/  BSSY.RECONVERGENT B0, `(.L_x_24) ;  /* 0x000003d000007945 */ /* 0x000fe20003800200 */
[----:B------:R-:W-:Y:S02]  /*09a0*/  ISETP.NE.AND P1, PT, R0, RZ, PT ;  /* 0x000000ff0000720c */ /* 0x000fe40003f25270 */
[C---:B------:R-:W-:Y:S01]  /*09b0*/  ISETP.GT.U32.AND P0, PT, R6.reuse, 0x7f7fffff, PT ;  /* 0x7f7fffff0600780c */ /* 0x040fe20003f04070 */
[----:B------:R-:W-:Y:S01]  /*09c0*/  VIADD R5, R6, 0xc0d55555 ;  /* 0xc0d5555506057836 */ /* 0x000fe20000000000 */
[----:B------:R-:W-:-:S04]  /*09d0*/  FSEL R0, RZ, -23, P1 ;  /* 0xc1b80000ff007808 */ /* 0x000fc80000800000 */
[----:B------:R-:W-:Y:S01]  /*09e0*/  LOP3.LUT R7, R5, 0xff800000, RZ, 0xc0, !PT ;  /* 0xff80000005077812 */ /* 0x000fe200078ec0ff */
[----:B------:R-:W-:-:S04]  /*09f0*/  IMAD.MOV.U32 R5, RZ, RZ, 0x3e055027 ;  /* 0x3e055027ff057424 */ /* 0x000fc800078e00ff */
[----:B------:R-:W-:Y:S01]  /*0a00*/  IMAD.IADD R9, R6, 0x1, -R7 ;  /* 0x0000000106097824 */ /* 0x000fe200078e0a07 */
[----:B------:R-:W-:-:S03]  /*0a10*/  I2FP.F32.S32 R7, R7 ;  /* 0x0000000700077245 */ /* 0x000fc60000201400 */
[----:B------:R-:W-:Y:S02]  /*0a20*/  FADD R10, R9, -1 ;  /* 0xbf800000090a7421 */ /* 0x000fe40000000000 */
[----:B------:R-:W-:Y:S01]  /*0a30*/  FFMA R0, R7, 1.1920928955078125e-07, R0 ;  /* 0x3400000007007823 */ /* 0x000fe20000000000 */
[----:B------:R-:W-:Y:S01]  /*0a40*/  MOV R7, 0x7f800000 ;  /* 0x7f80000000077802 */ /* 0x000fe20000000f00 */
[----:B------:R-:W-:-:S04]  /*0a50*/  FFMA R9, R10, -R5, 0.14084610342979431152 ;  /* 0x3e1039f60a097423 */ /* 0x000fc80000000805 */
[----:B------:R-:W-:-:S04]  /*0a60*/  FFMA R9, R10, R9, -0.12148627638816833496 ;  /* 0xbdf8cdcc0a097423 */ /* 0x000fc80000000009 */
[----:B------:R-:W-:-:S04]  /*0a70*/  FFMA R9, R10, R9, 0.13980610668659210205 ;  /* 0x3e0f29550a097423 */ /* 0x000fc80000000009 */
[----:B------:R-:W-:-:S04]  /*0a80*/  FFMA R9, R10, R9, -0.16684235632419586182 ;  /* 0xbe2ad8b90a097423 */ /* 0x000fc80000000009 */
[----:B------:R-:W-:-:S04]  /*0a90*/  FFMA R9, R10, R9, 0.20012299716472625732 ;  /* 0x3e4ced0b0a097423 */ /* 0x000fc80000000009 */
[----:B------:R-:W-:-:S04]  /*0aa0*/  FFMA R9, R10, R9, -0.24999669194221496582 ;  /* 0xbe7fff220a097423 */ /* 0x000fc80000000009 */
[----:B------:R-:W-:-:S04]  /*0ab0*/  FFMA R9, R10, R9, 0.33333182334899902344 ;  /* 0x3eaaaa780a097423 */ /* 0x000fc80000000009 */
[----:B------:R-:W-:-:S04]  /*0ac0*/  FFMA R9, R10, R9, -0.5 ;  /* 0xbf0000000a097423 */ /* 0x000fc80000000009 */
[----:B------:R-:W-:-:S04]  /*0ad0*/  FMUL R9, R10, R9 ;  /* 0x000000090a097220 */ /* 0x000fc80000400000 */
[----:B------:R-:W-:-:S04]  /*0ae0*/  FFMA R9, R10, R9, R10 ;  /* 0x000000090a097223 */ /* 0x000fc8000000000a */
[----:B------:R-:W-:Y:S01]  /*0af0*/  FFMA R0, R0, 0.69314718246459960938, R9 ;  /* 0x3f31721800007823 */ /* 0x000fe20000000009 */
[----:B------:R-:W-:-:S05]  /*0b00*/  @P0 FFMA R0, R6, R7, +INF ;  /* 0x7f80000006000423 */ /* 0x000fca0000000007 */
[----:B------:R-:W-:-:S04]  /*0b10*/  FSEL R10, R0, -INF , P1 ;  /* 0xff800000000a7808 */ /* 0x000fc80000800000 */
[----:B------:R-:W-:-:S13]  /*0b20*/  FSETP.GEU.AND P0, PT, R10, 1.175494350822287508e-38, PT ;  /* 0x008000000a00780b */ /* 0x000fda0003f0e000 */
[----:B------:R-:W-:-:S04]  /*0b30*/  @!P0 FMUL R10, R10, 8388608 ;  /* 0x4b0000000a0a8820 */ /* 0x000fc80000400000 */
[C---:B------:R-:W-:Y:S01]  /*0b40*/  VIADD R0, R10.reuse, 0xc0d55555 ;  /* 0xc0d555550a007836 */ /* 0x040fe20000000000 */
[----:B------:R-:W-:-:S04]  /*0b50*/  FSETP.NEU.AND P2, PT, R10, RZ, PT ;  /* 0x000000ff0a00720b */ /* 0x000fc80003f4d000 */
[----:B------:R-:W-:-:S05]  /*0b60*/  LOP3.LUT R9, R0, 0xff800000, RZ, 0xc0, !PT ;  /* 0xff80000000097812 */ /* 0x000fca00078ec0ff */
[----:B------:R-:W-:Y:S01]  /*0b70*/  IMAD.IADD R0, R10, 0x1, -R9 ;  /* 0x000000010a007824 */ /* 0x000fe200078e0a09 */
[----:B------:R-:W-:-:S03]  /*0b80*/  I2FP.F32.S32 R9, R9 ;  /* 0x0000000900097245 */ /* 0x000fc60000201400 */
[----:B------:R-:W-:Y:S01]  /*0b90*/  FADD R12, R0, -1 ;  /* 0xbf800000000c7421 */ /* 0x000fe20000000000 */
[----:B------:R-:W-:Y:S02]  /*0ba0*/  FSEL R0, RZ, -23, P0 ;  /* 0xc1b80000ff007808 */ /* 0x000fe40000000000 */
[----:B------:R-:W-:Y:S01]  /*0bb0*/  ISETP.GT.U32.AND P0, PT, R10, 0x7f7fffff, PT ;  /* 0x7f7fffff0a00780c */ /* 0x000fe20003f04070 */
[C---:B------:R-:W-:Y:S02]  /*0bc0*/  FFMA R5, R12.reuse, -R5, 0.14084610342979431152 ;  /* 0x3e1039f60c057423 */ /* 0x040fe40000000805 */
[----:B------:R-:W-:Y:S01]  /*0bd0*/  FFMA R0, R9, 1.1920928955078125e-07, R0 ;  /* 0x3400000009007823 */ /* 0x000fe20000000000 */
[----:B------:R-:W-:Y:S02]  /*0be0*/  IMAD.MOV.U32 R9, RZ, RZ, 0x3f317218 ;  /* 0x3f317218ff097424 */ /* 0x000fe400078e00ff */
        /* <DEDUP_REMOVED lines=8> */
[----:B------:R-:W-:Y:S01]  /*0c70*/  FFMA R5, R12, R5, R12 ;  /* 0x000000050c057223 */ /* 0x000fe2000000000c */
[----:B------:R-:W-:-:S03]  /*0c80*/  IMAD.MOV.U32 R12, RZ, RZ, 0x3fb8aa3b ;  /* 0x3fb8aa3bff0c7424 */ /* 0x000fc600078e00ff */
[----:B------:R-:W-:Y:S01]  /*0c90*/  FFMA R0, R0, 0.69314718246459960938, R5 ;  /* 0x3f31721800007823 */ /* 0x000fe20000000005 */
[----:B------:R-:W-:Y:S01]  /*0ca0*/  @P0 FFMA R0, R10, R7, +INF ;  /* 0x7f8000000a000423 */ /* 0x000fe20000000007 */
[----:B------:R-:W-:-:S03]  /*0cb0*/  FFMA R5, R12, -R9, 1 ;  /* 0x3f8000000c057423 */ /* 0x000fc60000000809 */
[----:B------:R-:W0:Y:S01]  /*0cc0*/  FCHK P0, R0, 0.69314718246459960938 ;  /* 0x3f31721800007902 */ /* 0x000e220000000000 */
[----:B------:R-:W-:-:S04]  /*0cd0*/  FFMA R5, R5, R12, 1.4426950216293334961 ;  /* 0x3fb8aa3b05057423 */ /* 0x000fc8000000000c */
[----:B------:R-:W-:-:S04]  /*0ce0*/  FFMA R7, R0, R5, RZ ;  /* 0x0000000500077223 */ /* 0x000fc800000000ff */
[----:B------:R-:W-:-:S04]  /*0cf0*/  FFMA R10, R7, -0.69314718246459960938, R0 ;  /* 0xbf317218070a7823 */ /* 0x000fc80000000000 */
[----:B------:R-:W-:Y:S01]  /*0d00*/  FFMA R5, R5, R10, R7 ;  /* 0x0000000a05057223 */ /* 0x000fe20000000007 */
[----:B0-----:R-:W-:Y:S06]  /*0d10*/  @!P0 BRA `(.L_x_25) ;  /* 0x0000000000108947 */ /* 0x001fec0003800000 */
[----:B------:R-:W-:Y:S01]  /*0d20*/  IMAD.MOV.U32 R5, RZ, RZ, 0x3f317218 ;  /* 0x3f317218ff057424 */ /* 0x000fe200078e00ff */
[----:B------:R-:W-:-:S07]  /*0d30*/  MOV R10, 0xd50 ;  /* 0x00000d50000a7802 */ /* 0x000fce0000000f00 */
[----:B-----5:R-:W-:Y:S05]  /*0d40*/  CALL.REL.NOINC `($__internal_2_$__cuda_sm3x_div_rn_noftz_f32_slowpath) ;  /* 0x0000000c00247944 */ /* 0x020fea0003c00000 */
[----:B------:R-:W-:-:S07]  /*0d50*/  IMAD.MOV.U32 R5, RZ, RZ, R0 ;  /* 0x000000ffff057224 */ /* 0x000fce00078e0000 */
.L_x_25:
[----:B------:R-:W-:Y:S05]  /*0d60*/  BSYNC.RECONVERGENT B0 ;  /* 0x0000000000007941 */ /* 0x000fea0003800200 */
.L_x_24:
[----:B-----5:R-:W-:Y:S01]  /*0d70*/  I2FP.F32.S32 R7, R8 ;  /* 0x0000000800077245 */ /* 0x020fe20000201400 */
[----:B------:R-:W-:Y:S01]  /*0d80*/  BSSY.RECONVERGENT B0, `(.L_x_26) ;  /* 0x000000e000007945 */ /* 0x000fe20003800200 */
[----:B------:R-:W-:Y:S02]  /*0d90*/  FSEL R0, R5, -INF , P2 ;  /* 0xff80000005007808 */ /* 0x000fe40001000000 */
[----:B------:R-:W0:Y:S08]  /*0da0*/  MUFU.RCP R8, R7 ;  /* 0x0000000700087308 */ /* 0x000e300000001000 */
[----:B------:R-:W1:Y:S01]  /*0db0*/  FCHK P0, R0, R7 ;  /* 0x0000000700007302 */ /* 0x000e620000000000 */
[----:B0-----:R-:W-:-:S04]  /*0dc0*/  FFMA R9, -R7, R8, 1 ;  /* 0x3f80000007097423 */ /* 0x001fc80000000108 */
[----:B------:R-:W-:-:S04]  /*0dd0*/  FFMA R9, R8, R9, R8 ;  /* 0x0000000908097223 */ /* 0x000fc80000000008 */
[----:B------:R-:W-:-:S04]  /*0de0*/  FFMA R8, R0, R9, RZ ;  /* 0x0000000900087223 */ /* 0x000fc800000000ff */
[----:B------:R-:W-:-:S04]  /*0df0*/  FFMA R5, -R7, R8, R0 ;  /* 0x0000000807057223 */ /* 0x000fc80000000100 */
[----:B------:R-:W-:Y:S01]  /*0e00*/  FFMA R9, R9, R5, R8 ;  /* 0x0000000509097223 */ /* 0x000fe20000000008 */
[----:B-1----:R-:W-:Y:S06]  /*0e10*/  @!P0 BRA `(.L_x_27) ;  /* 0x0000000000108947 */ /* 0x002fec0003800000 */
[----:B------:R-:W-:Y:S02]  /*0e20*/  MOV R5, R7 ;  /* 0x0000000700057202 */ /* 0x000fe40000000f00 */
[----:B------:R-:W-:-:S07]  /*0e30*/  MOV R10, 0xe50 ;  /* 0x00000e50000a7802 */ /* 0x000fce0000000f00 */
[----:B------:R-:W-:Y:S05]  /*0e40*/  CALL.REL.NOINC `($__internal_2_$__cuda_sm3x_div_rn_noftz_f32_slowpath) ;  /* 0x0000000800e47944 */ /* 0x000fea0003c00000 */
[----:B------:R-:W-:-:S07]  /*0e50*/  IMAD.MOV.U32 R9, RZ, RZ, R0 ;  /* 0x000000ffff097224 */ /* 0x000fce00078e0000 */
.L_x_27:
[----:B------:R-:W-:Y:S05]  /*0e60*/  BSYNC.RECONVERGENT B0 ;  /* 0x0000000000007941 */ /* 0x000fea0003800200 */
.L_x_26:
[----:B------:R-:W-:Y:S01]  /*0e70*/  FADD R9, R6, -R9 ;  /* 0x8000000906097221 */ /* 0x000fe20000000000 */
[----:B------:R-:W-:Y:S03]  /*0e80*/  BSSY.RECONVERGENT B0, `(.L_x_28) ;  /* 0x0000040000007945 */ /* 0x000fe60003800200 */
[C---:B------:R-:W-:Y:S01]  /*0e90*/  FMUL R0, R9.reuse, 0.63661974668502807617 ;  /* 0x3f22f98309007820 */ /* 0x040fe20000400000 */
[----:B------:R-:W-:-:S05]  /*0ea0*/  FSETP.GE.AND P0, PT, |R9|, 105615, PT ;  /* 0x47ce47800900780b */ /* 0x000fca0003f06200 */
[----:B------:R-:W0:Y:S02]  /*0eb0*/  F2I.NTZ R0, R0 ;  /* 0x0000000000007305 */ /* 0x000e240000203100 */
[----:B0-----:R-:W-:-:S05]  /*0ec0*/  I2FP.F32.S32 R6, R0 ;  /* 0x0000000000067245 */ /* 0x001fca0000201400 */
[----:B------:R-:W-:-:S04]  /*0ed0*/  FFMA R5, R6, -1.5707962512969970703, R9 ;  /* 0xbfc90fda06057823 */ /* 0x000fc80000000009 */
[----:B------:R-:W-:-:S04]  /*0ee0*/  FFMA R5, R6, -7.5497894158615963534e-08, R5 ;  /* 0xb3a2216806057823 */ /* 0x000fc80000000005 */
[----:B------:R-:W-:Y:S01]  /*0ef0*/  FFMA R5, R6, -5.3903029534742383927e-15, R5 ;  /* 0xa7c234c506057823 */ /* 0x000fe20000000005 */
[----:B------:R-:W-:Y:S06]  /*0f00*/  @!P0 BRA `(.L_x_29) ;  /* 0x0000000000dc8947 */ /* 0x000fec0003800000 */
[----:B------:R-:W-:-:S13]  /*0f10*/  FSETP.NEU.AND P0, PT, |R9|, +INF , PT ;  /* 0x7f8000000900780b */ /* 0x000fda0003f0d200 */
[----:B------:R-:W-:Y:S01]  /*0f20*/  @!P0 FMUL R5, RZ, R9 ;  /* 0x00000009ff058220 */ /* 0x000fe20000400000 */
[----:B------:R-:W-:Y:S01]  /*0f30*/  @!P0 IMAD.MOV.U32 R0, RZ, RZ, RZ ;  /* 0x000000ffff008224 */ /* 0x000fe200078e00ff */
[----:B------:R-:W-:Y:S06]  /*0f40*/  @!P0 BRA `(.L_x_29) ;  /* 0x0000000000cc8947 */ /* 0x000fec0003800000 */
[----:B------:R-:W-:Y:S01]  /*0f50*/  IMAD.SHL.U32 R5, R9, 0x100, RZ ;  /* 0x0000010009057824 */ /* 0x000fe200078e00ff */
[----:B------:R-:W0:Y:S01]  /*0f60*/  LDCU.64 UR8, c[0x4][URZ] ;  /* 0x01000000ff0877ac */ /* 0x000e220008000a00 */
[----:B------:R-:W-:Y:S02]  /*0f70*/  IMAD.MOV.U32 R8, RZ, RZ, RZ ;  /* 0x000000ffff087224 */ /* 0x000fe400078e00ff */
[----:B------:R-:W-:Y:S01]  /*0f80*/  IMAD.MOV.U32 R0, RZ, RZ, R1 ;  /* 0x000000ffff007224 */ /* 0x000fe200078e0001 */
[----:B------:R-:W-:Y:S01]  /*0f90*/  LOP3.LUT R13, R5, 0x80000000, RZ, 0xfc, !PT ;  /* 0x80000000050d7812 */ /* 0x000fe200078efcff */
[----:B------:R-:W-:Y:S01]  /*0fa0*/  UMOV UR5, URZ ;  /* 0x000000ff00057c82 */ /* 0x000fe20008000000 */
[----:B------:R-:W-:-:S05]  /*0fb0*/  UMOV UR4, URZ ;  /* 0x000000ff00047c82 */ /* 0x000fca0008000000 */
.L_x_30:
[----:B0-----:R-:W-:Y:S01]  /*0fc0*/  IMAD.U32 R10, RZ, RZ, UR8 ;  /* 0x00000008ff0a7e24 */ /* 0x001fe2000f8e00ff */
[----:B------:R-:W-:-:S05]  /*0fd0*/  MOV R11, UR9 ;  /* 0x00000009000b7c02 */ /* 0x000fca0008000f00 */
[----:B------:R-:W2:Y:S01]  /*0fe0*/  LDG.E.CONSTANT R6, desc[UR6][R10.64] ;  /* 0x000000060a067981 */ /* 0x000ea2000c1e9900 */
[----:B------:R-:W-:Y:S02]  /*0ff0*/  UIADD3 UR8, UP0, UPT, UR8, 0x4, URZ ;  /* 0x0000000408087890 */ /* 0x000fe4000ff1e0ff */
[----:B------:R-:W-:Y:S02]  /*1000*/  UIADD3 UR4, UPT, UPT, UR4, 0x1, URZ ;  /* 0x0000000104047890 */ /* 0x000fe4000fffe0ff */
[----:B------:R-:W-:Y:S02]  /*1010*/  UIADD3.X UR9, UPT, UPT, URZ, UR9, URZ, UP0, !UPT ;  /* 0x00000009ff097290 */ /* 0x000fe400087fe4ff */
[----:B------:R-:W-:Y:S01]  /*1020*/  UISETP.NE.AND UP0, UPT, UR4, 0x6, UPT ;  /* 0x000000060400788c */ /* 0x000fe2000bf05270 */
[----:B--2---:R-:W-:-:S03]  /*1030*/  IMAD.WIDE.U32 R6, R6, R13, RZ ;  /* 0x0000000d06067225 */ /* 0x004fc600078e00ff */
[----:B------:R-:W-:-:S04]  /*1040*/  IADD3 R5, P0, PT, R6, R8, RZ ;  /* 0x0000000806057210 */ /* 0x000fc80007f1e0ff */
[----:B------:R-:W-:Y:S01]  /*1050*/  IADD3.X R8, PT, PT, R7, UR5, RZ, P0, !PT ;  /* 0x0000000507087c10 */ /* 0x000fe200087fe4ff */
[----:B------:R0:W-:Y:S02]  /*1060*/  STL [R0], R5 ;  /* 0x0000000500007387 */ /* 0x0001e40000100800 */
[----:B0-----:R-:W-:Y:S01]  /*1070*/  VIADD R0, R0, 0x4 ;  /* 0x0000000400007836 */ /* 0x001fe20000000000 */
[----:B------:R-:W-:Y:S06]  /*1080*/  BRA.U UP0, `(.L_x_30) ;  /* 0xfffffffd00cc7547 */ /* 0x000fec000b83ffff */
[----:B------:R-:W-:Y:S01]  /*1090*/  SHF.R.U32.HI R7, RZ, 0x17, R9 ;  /* 0x00000017ff077819 */ /* 0x000fe20000011609 */
[----:B------:R0:W-:Y:S03]  /*10a0*/  STL [R1+0x18], R8 ;  /* 0x0000180801007387 */ /* 0x0001e60000100800 */
[C---:B------:R-:W-:Y:S02]  /*10b0*/  LOP3.LUT R0, R7.reuse, 0xe0, RZ, 0xc0, !PT ;  /* 0x000000e007007812 */ /* 0x040fe400078ec0ff */
[----:B------:R-:W-:-:S03]  /*10c0*/  LOP3.LUT P0, RZ, R7, 0x1f, RZ, 0xc0, !PT ;  /* 0x0000001f07ff7812 */ /* 0x000fc6000780c0ff */
[----:B------:R-:W-:-:S05]  /*10d0*/  VIADD R0, R0, 0xffffff80 ;  /* 0xffffff8000007836 */ /* 0x000fca0000000000 */
[----:B------:R-:W-:-:S05]  /*10e0*/  SHF.R.U32.HI R0, RZ, 0x5, R0 ;  /* 0x00000005ff007819 */ /* 0x000fca0000011600 */
[----:B------:R-:W-:-:S05]  /*10f0*/  IMAD R12, R0, -0x4, R1 ;  /* 0xfffffffc000c7824 */ /* 0x000fca00078e0201 */
[----:B------:R-:W2:Y:S04]  /*1100*/  LDL R0, [R12+0x18] ;  /* 0x000018000c007983 */ /* 0x000ea80000100800 */
[----:B------:R-:W2:Y:S04]  /*1110*/  LDL R5, [R12+0x14] ;  /* 0x000014000c057983 */ /* 0x000ea80000100800 */
[----:B------:R-:W3:Y:S01]  /*1120*/  @P0 LDL R6, [R12+0x10] ;  /* 0x000010000c060983 */ /* 0x000ee20000100800 */
[----:B------:R-:W-:Y:S01]  /*1130*/  LOP3.LUT R7, R7, 0x1f, RZ, 0xc0, !PT ;  /* 0x0000001f07077812 */ /* 0x000fe200078ec0ff */
[----:B------:R-:W-:Y:S01]  /*1140*/  UMOV UR4, 0x54442d19 ;  /* 0x54442d1900047882 */ /* 0x000fe20000000000 */
[----:B------:R-:W-:-:S02]  /*1150*/  UMOV UR5, 0x3bf921fb ;  /* 0x3bf921fb00057882 */ /* 0x000fc40000000000 */
[-C--:B--2---:R-:W-:Y:S02]  /*1160*/  @P0 SHF.L.W.U32.HI R0, R5, R7.reuse, R0 ;  /* 0x0000000705000219 */ /* 0x084fe40000010e00 */
[----:B---3--:R-:W-:Y:S02]  /*1170*/  @P0 SHF.L.W.U32.HI R5, R6, R7, R5 ;  /* 0x0000000706050219 */ /* 0x008fe40000010e05 */
[----:B------:R-:W-:Y:S02]  /*1180*/  ISETP.GE.AND P0, PT, R9, RZ, PT ;  /* 0x000000ff0900720c */ /* 0x000fe40003f06270 */
[C---:B------:R-:W-:Y:S01]  /*1190*/  SHF.L.W.U32.HI R6, R5.reuse, 0x2, R0 ;  /* 0x0000000205067819 */ /* 0x040fe20000010e00 */
[----:B------:R-:W-:-:S03]  /*11a0*/  IMAD.SHL.U32 R5, R5, 0x4, RZ ;  /* 0x0000000405057824 */ /* 0x000fc600078e00ff */
[----:B------:R-:W-:Y:S02]  /*11b0*/  SHF.R.S32.HI R7, RZ, 0x1f, R6 ;  /* 0x0000001fff077819 */ /* 0x000fe40000011406 */
[----:B------:R-:W-:Y:S02]  /*11c0*/  LOP3.LUT R9, R6, R9, RZ, 0x3c, !PT ;  /* 0x0000000906097212 */ /* 0x000fe400078e3cff */
[C---:B------:R-:W-:Y:S02]  /*11d0*/  LOP3.LUT R10, R7.reuse, R5, RZ, 0x3c, !PT ;  /* 0x00000005070a7212 */ /* 0x040fe400078e3cff */
[----:B------:R-:W-:Y:S02]  /*11e0*/  LOP3.LUT R11, R7, R6, RZ, 0x3c, !PT ;  /* 0x00000006070b7212 */ /* 0x000fe400078e3cff */
[----:B------:R-:W-:Y:S02]  /*11f0*/  SHF.R.U32.HI R5, RZ, 0x1e, R0 ;  /* 0x0000001eff057819 */ /* 0x000fe40000011600 */
[----:B------:R-:W-:-:S02]  /*1200*/  ISETP.GE.AND P1, PT, R9, RZ, PT ;  /* 0x000000ff0900720c */ /* 0x000fc40003f26270 */
[----:B------:R-:W1:Y:S01]  /*1210*/  I2F.F64.S64 R10, R10 ;  /* 0x0000000a000a7312 */ /* 0x000e620000301c00 */
[----:B------:R-:W-:-:S05]  /*1220*/  LEA.HI R0, R6, R5, RZ, 0x1 ;  /* 0x0000000506007211 */ /* 0x000fca00078f08ff */
[----:B------:R-:W-:-:S04]  /*1230*/  IMAD.MOV R5, RZ, RZ, -R0 ;  /* 0x000000ffff057224 */ /* 0x000fc800078e0a00 */
[----:B------:R-:W-:Y:S01]  /*1240*/  @!P0 IMAD.MOV.U32 R0, RZ, RZ, R5 ;  /* 0x000000ffff008224 */ /* 0x000fe200078e0005 */
[----:B-1----:R-:W-:-:S10]  /*1250*/  DMUL R12, R10, UR4 ;  /* 0x000000040a0c7c28 */ /* 0x002fd40008000000 */
[----:B------:R-:W1:Y:S02]  /*1260*/  F2F.F32.F64 R12, R12 ;  /* 0x0000000c000c7310 */ /* 0x000e640000301000 */
[----:B01----:R-:W-:-:S07]  /*1270*/  FSEL R5, -R12, R12, !P1 ;  /* 0x0000000c0c057208 */ /* 0x003fce0004800100 */
.L_x_29:
[----:B------:R-:W-:Y:S05]  /*1280*/  BSYNC.RECONVERGENT B0 ;  /* 0x0000000000007941 */ /* 0x000fea0003800200 */
.L_x_28:
[----:B------:R-:W-:Y:S02]  /*1290*/  IMAD.MOV.U32 R6, RZ, RZ, 0x37cbac00 ;  /* 0x37cbac00ff067424 */ /* 0x000fe400078e00ff */
[----:B------:R-:W-:Y:S01]  /*12a0*/  FMUL R7, R5, R5 ;  /* 0x0000000505077220 */ /* 0x000fe20000400000 */
[C---:B------:R-:W-:Y:S01]  /*12b0*/  LOP3.LUT R8, R0.reuse, 0x1, RZ, 0xc0, !PT ;  /* 0x0000000100087812 */ /* 0x040fe200078ec0ff */
[----:B------:R-:W-:Y:S01]  /*12c0*/  IMAD.MOV.U32 R9, RZ, RZ, 0x3effffff ;  /* 0x3effffffff097424 */ /* 0x000fe200078e00ff */
[----:B------:R-:W-:Y:S01]  /*12d0*/  LOP3.LUT P1, RZ, R0, 0x2, RZ, 0xc0, !PT ;  /* 0x0000000200ff7812 */ /* 0x000fe2000782c0ff */
[----:B------:R-:W-:Y:S01]  /*12e0*/  FFMA R6, R7, R6, -0.0013887860113754868507 ;  /* 0xbab607ed07067423 */ /* 0x000fe20000000006 */
[----:B------:R-:W-:Y:S01]  /*12f0*/  ISETP.NE.U32.AND P0, PT, R8, 0x1, PT ;  /* 0x000000010800780c */ /* 0x000fe20003f05070 */
[----:B------:R-:W-:Y:S01]  /*1300*/  IMAD R3, R4, R2, R3 ;  /* 0x0000000204037224 */ /* 0x000fe200078e0203 */
[----:B------:R-:W-:Y:S02]  /*1310*/  MOV R8, 0x3d2aaabb ;  /* 0x3d2aaabb00087802 */ /* 0x000fe40000000f00 */
[----:B------:R-:W-:-:S02]  /*1320*/  FSEL R6, R6, -0.00019574658654164522886, !P0 ;  /* 0xb94d415306067808 */ /* 0x000fc40004000000 */
[----:B------:R-:W-:Y:S02]  /*1330*/  FSEL R8, R8, 0.0083327032625675201416, !P0 ;  /* 0x3c0885e408087808 */ /* 0x000fe40004000000 */
[----:B------:R-:W-:Y:S02]  /*1340*/  FSEL R0, R5, 1, P0 ;  /* 0x3f80000005007808 */ /* 0x000fe40000000000 */
[----:B------:R-:W-:Y:S01]  /*1350*/  FSEL R9, -R9, -0.16666662693023681641, !P0 ;  /* 0xbe2aaaa809097808 */ /* 0x000fe20004000100 */
[C---:B------:R-:W-:Y:S02]  /*1360*/  FFMA R6, R7.reuse, R6, R8 ;  /* 0x0000000607067223 */ /* 0x040fe40000000008 */
[C---:B------:R-:W-:Y:S02]  /*1370*/  FFMA R5, R7.reuse, R0, RZ ;  /* 0x0000000007057223 */ /* 0x040fe400000000ff */
[----:B------:R-:W-:-:S04]  /*1380*/  FFMA R6, R7, R6, R9 ;  /* 0x0000000607067223 */ /* 0x000fc80000000009 */
[----:B------:R-:W-:Y:S02]  /*1390*/  FFMA R0, R5, R6, R0 ;  /* 0x0000000605007223 */ /* 0x000fe40000000000 */
[----:B------:R-:W0:Y:S02]  /*13a0*/  LDC.64 R6, c[0x0][0x380] ;  /* 0x0000e000ff067b82 */ /* 0x000e240000000a00 */
[----:B------:R-:W-:-:S04]  /*13b0*/  @P1 FADD R0, RZ, -R0 ;  /* 0x80000000ff001221 */ /* 0x000fc80000000000 */
[----:B------:R-:W-:-:S04]  /*13c0*/  FADD R0, R0, 1 ;  /* 0x3f80000000007421 */ /* 0x000fc80000000000 */
[----:B------:R-:W-:-:S04]  /*13d0*/  FMUL R0, R0, 0.5 ;  /* 0x3f00000000007820 */ /* 0x000fc80000400000 */
[----:B------:R-:W-:-:S04]  /*13e0*/  FMUL R0, R0, 255 ;  /* 0x437f000000007820 */ /* 0x000fc80000400000 */
[----:B------:R-:W1:Y:S01]  /*13f0*/  F2I.TRUNC.NTZ R5, R0 ;  /* 0x0000000000057305 */ /* 0x000e62000020f100 */
[----:B0-----:R-:W-:-:S05]  /*1400*/  IMAD.WIDE R2, R3, 0x4, R6 ;  /* 0x0000000403027825 */ /* 0x001fca00078e0206 */
[----:B-1----:R-:W-:Y:S01]  /*1410*/  STG.E desc[UR6][R2.64], R5 ;  /* 0x0000000502007986 */ /* 0x002fe2000c101906 */
[----:B------:R-:W-:Y:S05]  /*1420*/  EXIT ;  /* 0x000000000000794d */ /* 0x000fea0003800000 */
        .weak           $__internal_1_$__cuda_sm20_div_rn_f64_full
        .type           $__internal_1_$__cuda_sm20_div_rn_f64_full,@function
        .size           $__internal_1_$__cuda_sm20_div_rn_f64_full,($__internal_2_$__cuda_sm3x_div_rn_noftz_f32_slowpath - $__internal_1_$__cuda_sm20_div_rn_f64_full)
$__internal_1_$__cuda_sm20_div_rn_f64_full:
        /* <DEDUP_REMOVED lines=18> */
[----:B------:R-:W-:Y:S02]  /*1550*/  @!P2 LOP3.LUT R25, R24, 0x100000, RZ, 0xfc, !PT ;  /* 0x001000001819a812 */ /* 0x000fe400078efcff */
[----:B------:R-:W-:Y:S01]  /*1560*/  @!P2 MOV R24, RZ ;  /* 0x000000ff0018a202 */ /* 0x000fe20000000f00 */
        /* <DEDUP_REMOVED lines=22> */
[----:B------:R-:W-:Y:S02]  /*16d0*/  VIMNMX R5, PT, PT, R6, 0x46a00000, PT ;  /* 0x46a0000006057848 */ /* 0x000fe40003fe0100 */
[----:B------:R-:W-:Y:S02]  /*16e0*/  SEL R26, R26, 0x63400000, !P0 ;  /* 0x634000001a1a7807 */ /* 0x000fe40004000000 */
[----:B------:R-:W-:-:S03]  /*16f0*/  MOV R6, RZ ;  /* 0x000000ff00067202 */ /* 0x000fc60000000f00 */
[----:B------:R-:W-:-:S04]  /*1700*/  IMAD.IADD R5, R5, 0x1, -R26 ;  /* 0x0000000105057824 */ /* 0x000fc800078e0a1a */
[----:B------:R-:W-:-:S06]  /*1710*/  VIADD R7, R5, 0x7fe00000 ;  /* 0x7fe0000005077836 */ /* 0x000fcc0000000000 */
[----:B------:R-:W-:-:S10]  /*1720*/  DMUL R20, R24, R6 ;  /* 0x0000000618147228 */ /* 0x000fd40000000000 */
[----:B------:R-:W-:-:S13]  /*1730*/  FSETP.GTU.AND P0, PT, |R21|, 1.469367938527859385e-39, PT ;  /* 0x001000001500780b */ /* 0x000fda0003f0c200 */
[----:B------:R-:W-:Y:S05]  /*1740*/  @P0 BRA `(.L_x_33) ;  /* 0x0000000000940947 */ /* 0x000fea0003800000 */
[----:B------:R-:W-:Y:S01]  /*1750*/  DFMA R10, R24, -R10, R18 ;  /* 0x8000000a180a722b */ /* 0x000fe20000000012 */
[----:B------:R-:W-:-:S09]  /*1760*/  IMAD.MOV.U32 R6, RZ, RZ, RZ ;  /* 0x000000ffff067224 */ /* 0x000fd200078e00ff */
        /* <DEDUP_REMOVED lines=14> */
.L_x_32:
        /* <DEDUP_REMOVED lines=11> */
[----:B------:R-:W-:Y:S02]  /*1900*/  @P0 LOP3.LUT R5, R21, 0x7ff00000, RZ, 0xfc, !PT ;  /* 0x7ff0000015050812 */ /* 0x000fe400078efcff */
[----:B------:R-:W-:Y:S01]  /*1910*/  @!P0 MOV R20, RZ ;  /* 0x000000ff00148202 */ /* 0x000fe20000000f00 */
[----:B------:R-:W-:Y:S02]  /*1920*/  @P0 IMAD.MOV.U32 R20, RZ, RZ, RZ ;  /* 0x000000ffff140224 */ /* 0x000fe400078e00ff */
[----:B------:R-:W-:Y:S01]  /*1930*/  @P0 IMAD.MOV.U32 R21, RZ, RZ, R5 ;  /* 0x000000ffff150224 */ /* 0x000fe200078e0005 */
[----:B------:R-:W-:Y:S06]  /*1940*/  BRA `(.L_x_33) ;  /* 0x0000000000147947 */ /* 0x000fec0003800000 */
.L_x_35:
[----:B------:R-:W-:Y:S01]  /*1950*/  LOP3.LUT R21, R9, 0x80000, RZ, 0xfc, !PT ;  /* 0x0008000009157812 */ /* 0x000fe200078efcff */
[----:B------:R-:W-:Y:S01]  /*1960*/  IMAD.MOV.U32 R20, RZ, RZ, R8 ;  /* 0x000000ffff147224 */ /* 0x000fe200078e0008 */
[----:B------:R-:W-:Y:S06]  /*1970*/  BRA `(.L_x_33) ;  /* 0x0000000000087947 */ /* 0x000fec0003800000 */
.L_x_34:
[----:B------:R-:W-:Y:S01]  /*1980*/  LOP3.LUT R21, R7, 0x80000, RZ, 0xfc, !PT ;  /* 0x0008000007157812 */ /* 0x000fe200078efcff */
[----:B------:R-:W-:-:S07]  /*1990*/  IMAD.MOV.U32 R20, RZ, RZ, R6 ;  /* 0x000000ffff147224 */ /* 0x000fce00078e0006 */
.L_x_33:
[----:B------:R-:W-:Y:S05]  /*19a0*/  BSYNC.RECONVERGENT B1 ;  /* 0x0000000000017941 */ /* 0x000fea0003800200 */
.L_x_31:
[----:B------:R-:W-:Y:S02]  /*19b0*/  HFMA2 R7, -RZ, RZ, 0, 0 ;  /* 0x00000000ff077431 */ /* 0x000fe400000001ff */
[----:B------:R-:W-:-:S04]  /*19c0*/  IMAD.MOV.U32 R6, RZ, RZ, R0 ;  /* 0x000000ffff067224 */ /* 0x000fc800078e0000 */
[----:B------:R-:W-:Y:S05]  /*19d0*/  RET.REL.NODEC R6 `(_Z11juliaKernelPiS_S_S_PdS0_S0_) ;  /* 0xffffffe406887950 */ /* 0x000fea0003c3ffff */
        .weak           $__internal_2_$__cuda_sm3x_div_rn_noftz_f32_slowpath
        .type           $__internal_2_$__cuda_sm3x_div_rn_noftz_f32_slowpath,@function
        .size           $__internal_2_$__cuda_sm3x_div_rn_noftz_f32_slowpath,(.L_x_67 - $__internal_2_$__cuda_sm3x_div_rn_noftz_f32_slowpath)
$__internal_2_$__cuda_sm3x_div_rn_noftz_f32_slowpath:
[----:B------:R-:W-:Y:S01]  /*19e0*/  SHF.R.U32.HI R9, RZ, 0x17, R5 ;  /* 0x00000017ff097819 */ /* 0x000fe20000011605 */
[----:B------:R-:W-:Y:S01]  /*19f0*/  BSSY.RECONVERGENT B1, `(.L_x_36) ;  /* 0x0000062000017945 */ /* 0x000fe20003800200 */
[----:B------:R-:W-:Y:S02]  /*1a00*/  SHF.R.U32.HI R7, RZ, 0x17, R0 ;  /* 0x00000017ff077819 */ /* 0x000fe40000011600 */
[----:B------:R-:W-:Y:S02]  /*1a10*/  LOP3.LUT R16, R9, 0xff, RZ, 0xc0, !PT ;  /* 0x000000ff09107812 */ /* 0x000fe400078ec0ff */
[----:B------:R-:W-:-:S03]  /*1a20*/  LOP3.LUT R13, R7, 0xff, RZ, 0xc0, !PT ;  /* 0x000000ff070d7812 */ /* 0x000fc600078ec0ff */
[----:B------:R-:W-:Y:S02]  /*1a30*/  VIADD R11, R16, 0xffffffff ;  /* 0xffffffff100b7836 */ /* 0x000fe40000000000 */
[----:B------:R-:W-:-:S03]  /*1a40*/  VIADD R9, R13, 0xffffffff ;  /* 0xffffffff0d097836 */ /* 0x000fc60000000000 */
[----:B------:R-:W-:-:S04]  /*1a50*/  ISETP.GT.U32.AND P0, PT, R11, 0xfd, PT ;  /* 0x000000fd0b00780c */ /* 0x000fc80003f04070 */
[----:B------:R-:W-:-:S13]  /*1a60*/  ISETP.GT.U32.OR P0, PT, R9, 0xfd, P0 ;  /* 0x000000fd0900780c */ /* 0x000fda0000704470 */
[----:B------:R-:W-:Y:S01]  /*1a70*/  @!P0 IMAD.MOV.U32 R7, RZ, RZ, RZ ;  /* 0x000000ffff078224 */ /* 0x000fe200078e00ff */
[----:B------:R-:W-:Y:S06]  /*1a80*/  @!P0 BRA `(.L_x_37) ;  /* 0x00000000005c8947 */ /* 0x000fec0003800000 */
[----:B------:R-:W-:Y:S02]  /*1a90*/  FSETP.GTU.FTZ.AND P0, PT, |R0|, +INF , PT ;  /* 0x7f8000000000780b */ /* 0x000fe40003f1c200 */
[----:B------:R-:W-:-:S04]  /*1aa0*/  FSETP.GTU.FTZ.AND P1, PT, |R5|, +INF , PT ;  /* 0x7f8000000500780b */ /* 0x000fc80003f3c200 */
[----:B------:R-:W-:-:S13]  /*1ab0*/  PLOP3.LUT P0, PT, P0, P1, PT, 0xf8, 0x8f ;  /* 0x00000000008f781c */ /* 0x000fda0000703f70 */
[----:B------:R-:W-:Y:S05]  /*1ac0*/  @P0 BRA `(.L_x_38) ;  /* 0x00000004004c0947 */ /* 0x000fea0003800000 */
[----:B------:R-:W-:-:S13]  /*1ad0*/  LOP3.LUT P0, RZ, R5, 0x7fffffff, R0, 0xc8, !PT ;  /* 0x7fffffff05ff7812 */ /* 0x000fda000780c800 */
[----:B------:R-:W-:Y:S05]  /*1ae0*/  @!P0 BRA `(.L_x_39) ;  /* 0x00000004003c8947 */ /* 0x000fea0003800000 */
[C---:B------:R-:W-:Y:S02]  /*1af0*/  FSETP.NEU.FTZ.AND P3, PT, |R0|.reuse, +INF , PT ;  /* 0x7f8000000000780b */ /* 0x040fe40003f7d200 */
[----:B------:R-:W-:Y:S02]  /*1b00*/  FSETP.NEU.FTZ.AND P1, PT, |R5|, +INF , PT ;  /* 0x7f8000000500780b */ /* 0x000fe40003f3d200 */
[----:B------:R-:W-:-:S11]  /*1b10*/  FSETP.NEU.FTZ.AND P0, PT, |R0|, +INF , PT ;  /* 0x7f8000000000780b */ /* 0x000fd60003f1d200 */
[----:B------:R-:W-:Y:S05]  /*1b20*/  @!P1 BRA !P3, `(.L_x_39) ;  /* 0x00000004002c9947 */ /* 0x000fea0005800000 */
[----:B------:R-:W-:-:S04]  /*1b30*/  LOP3.LUT P3, RZ, R0, 0x7fffffff, RZ, 0xc0, !PT ;  /* 0x7fffffff00ff7812 */ /* 0x000fc8000786c0ff */
[----:B------:R-:W-:-:S13]  /*1b40*/  PLOP3.LUT P1, PT, P1, P3, PT, 0x2f, 0xf2 ;  /* 0x0000000000f2781c */ /* 0x000fda0000f26577 */
[----:B------:R-:W-:Y:S05]  /*1b50*/  @P1 BRA `(.L_x_40) ;  /* 0x0000000400181947 */ /* 0x000fea0003800000 */
[----:B------:R-:W-:-:S04]  /*1b60*/  LOP3.LUT P1, RZ, R5, 0x7fffffff, RZ, 0xc0, !PT ;  /* 0x7fffffff05ff7812 */ /* 0x000fc8000782c0ff */
[----:B------:R-:W-:-:S13]  /*1b70*/  PLOP3.LUT P0, PT, P0, P1, PT, 0x2f, 0xf2 ;  /* 0x0000000000f2781c */ /* 0x000fda0000702577 */
[----:B------:R-:W-:Y:S05]  /*1b80*/  @P0 BRA `(.L_x_41) ;  /* 0x0000000400000947 */ /* 0x000fea0003800000 */
[----:B------:R-:W-:Y:S02]  /*1b90*/  ISETP.GE.AND P0, PT, R9, RZ, PT ;  /* 0x000000ff0900720c */ /* 0x000fe40003f06270 */
[----:B------:R-:W-:-:S11]  /*1ba0*/  ISETP.GE.AND P1, PT, R11, RZ, PT ;  /* 0x000000ff0b00720c */ /* 0x000fd60003f26270 */
[----:B------:R-:W-:Y:S02]  /*1bb0*/  @P0 IMAD.MOV.U32 R7, RZ, RZ, RZ ;  /* 0x000000ffff070224 */ /* 0x000fe400078e00ff */
[----:B------:R-:W-:Y:S01]  /*1bc0*/  @!P0 FFMA R0, R0, 1.84467440737095516160e+19, RZ ;  /* 0x5f80000000008823 */ /* 0x000fe200000000ff */
[----:B------:R-:W-:Y:S02]  /*1bd0*/  @!P0 IMAD.MOV.U32 R7, RZ, RZ, -0x40 ;  /* 0xffffffc0ff078424 */ /* 0x000fe400078e00ff */
[----:B------:R-:W-:-:S03]  /*1be0*/  @!P1 FFMA R5, R5, 1.84467440737095516160e+19, RZ ;  /* 0x5f80000005059823 */ /* 0x000fc600000000ff */
[----:B------:R-:W-:-:S07]  /*1bf0*/  @!P1 IADD3 R7, PT, PT, R7, 0x40, RZ ;  /* 0x0000004007079810 */ /* 0x000fce0007ffe0ff */
.L_x_37:
[----:B------:R-:W-:Y:S01]  /*1c00*/  LEA R12, R16, 0xc0800000, 0x17 ;  /* 0xc0800000100c7811 */ /* 0x000fe200078eb8ff */
[----:B------:R-:W-:Y:S04]  /*1c10*/  BSSY.RECONVERGENT B2, `(.L_x_42) ;  /* 0x0000036000027945 */ /* 0x000fe80003800200 */
[----:B------:R-:W-:Y:S02]  /*1c20*/  IMAD.IADD R12, R5, 0x1, -R12 ;  /* 0x00000001050c7824 */ /* 0x000fe400078e0a0c */
[----:B------:R-:W-:Y:S02]  /*1c30*/  VIADD R5, R13, 0xffffff81 ;  /* 0xffffff810d057836 */ /* 0x000fe40000000000 */
[----:B------:R0:W1:Y:S01]  /*1c40*/  MUFU.RCP R9, R12 ;  /* 0x0000000c00097308 */ /* 0x0000620000001000 */
[----:B------:R-:W-:Y:S01]  /*1c50*/  FADD.FTZ R11, -R12, -RZ ;  /* 0x800000ff0c0b7221 */ /* 0x000fe20000010100 */
[C---:B------:R-:W-:Y:S01]  /*1c60*/  IMAD R0, R5.reuse, -0x800000, R0 ;  /* 0xff80000005007824 */ /* 0x040fe200078e0200 */
[----:B0-----:R-:W-:-:S05]  /*1c70*/  IADD3 R12, PT, PT, R5, 0x7f, -R16 ;  /* 0x0000007f050c7810 */ /* 0x001fca0007ffe810 */
[----:B------:R-:W-:Y:S02]  /*1c80*/  IMAD.IADD R12, R12, 0x1, R7 ;  /* 0x000000010c0c7824 */ /* 0x000fe400078e0207 */
[----:B-1----:R-:W-:-:S04]  /*1c90*/  FFMA R14, R9, R11, 1 ;  /* 0x3f800000090e7423 */ /* 0x002fc8000000000b */
[----:B------:R-:W-:-:S04]  /*1ca0*/  FFMA R18, R9, R14, R9 ;  /* 0x0000000e09127223 */ /* 0x000fc80000000009 */
[----:B------:R-:W-:-:S04]  /*1cb0*/  FFMA R9, R0, R18, RZ ;  /* 0x0000001200097223 */ /* 0x000fc800000000ff */
[----:B------:R-:W-:-:S04]  /*1cc0*/  FFMA R14, R11, R9, R0 ;  /* 0x000000090b0e7223 */ /* 0x000fc80000000000 */
[----:B------:R-:W-:-:S04]  /*1cd0*/  FFMA R9, R18, R14, R9 ;  /* 0x0000000e12097223 */ /* 0x000fc80000000009 */
[----:B------:R-:W-:-:S04]  /*1ce0*/  FFMA R14, R11, R9, R0 ;  /* 0x000000090b0e7223 */ /* 0x000fc80000000000 */
[----:B------:R-:W-:-:S05]  /*1cf0*/  FFMA R0, R18, R14, R9 ;  /* 0x0000000e12007223 */ /* 0x000fca0000000009 */
[----:B------:R-:W-:-:S04]  /*1d00*/  SHF.R.U32.HI R5, RZ, 0x17, R0 ;  /* 0x00000017ff057819 */ /* 0x000fc80000011600 */
[----:B------:R-:W-:-:S05]  /*1d10*/  LOP3.LUT R5, R5, 0xff, RZ, 0xc0, !PT ;  /* 0x000000ff05057812 */ /* 0x000fca00078ec0ff */
[----:B------:R-:W-:-:S04]  /*1d20*/  IMAD.IADD R11, R5, 0x1, R12 ;  /* 0x00000001050b7824 */ /* 0x000fc800078e020c */
[----:B------:R-:W-:-:S05]  /*1d30*/  VIADD R5, R11, 0xffffffff ;  /* 0xffffffff0b057836 */ /* 0x000fca0000000000 */
[----:B------:R-:W-:-:S13]  /*1d40*/  ISETP.GE.U32.AND P0, PT, R5, 0xfe, PT ;  /* 0x000000fe0500780c */ /* 0x000fda0003f06070 */
[----:B------:R-:W-:Y:S05]  /*1d50*/  @!P0 BRA `(.L_x_43) ;  /* 0x0000000000808947 */ /* 0x000fea0003800000 */
[----:B------:R-:W-:-:S13]  /*1d60*/  ISETP.GT.AND P0, PT, R11, 0xfe, PT ;  /* 0x000000fe0b00780c */ /* 0x000fda0003f04270 */
[----:B------:R-:W-:Y:S05]  /*1d70*/  @P0 BRA `(.L_x_44) ;  /* 0x00000000006c0947 */ /* 0x000fea0003800000 */
[----:B------:R-:W-:-:S13]  /*1d80*/  ISETP.GE.AND P0, PT, R11, 0x1, PT ;  /* 0x000000010b00780c */ /* 0x000fda0003f06270 */
[----:B------:R-:W-:Y:S05]  /*1d90*/  @P0 BRA `(.L_x_45) ;  /* 0x0000000000740947 */ /* 0x000fea0003800000 */
[----:B------:R-:W-:Y:S02]  /*1da0*/  ISETP.GE.AND P0, PT, R11, -0x18, PT ;  /* 0xffffffe80b00780c */ /* 0x000fe40003f06270 */
[----:B------:R-:W-:-:S11]  /*1db0*/  LOP3.LUT R0, R0, 0x80000000, RZ, 0xc0, !PT ;  /* 0x8000000000007812 */ /* 0x000fd600078ec0ff */
[----:B------:R-:W-:Y:S05]  /*1dc0*/  @!P0 BRA `(.L_x_45) ;  /* 0x0000000000688947 */ /* 0x000fea0003800000 */
[CCC-:B------:R-:W-:Y:S01]  /*1dd0*/  FFMA.RZ R5, R18.reuse, R14.reuse, R9.reuse ;  /* 0x0000000e12057223 */ /* 0x1c0fe2000000c009 */
[CCC-:B------:R-:W-:Y:S01]  /*1de0*/  FFMA.RM R12, R18.reuse, R14.reuse, R9.reuse ;  /* 0x0000000e120c7223 */ /* 0x1c0fe20000004009 */
[C---:B------:R-:W-:Y:S02]  /*1df0*/  ISETP.NE.AND P3, PT, R11.reuse, RZ, PT ;  /* 0x000000ff0b00720c */ /* 0x040fe40003f65270 */
[----:B------:R-:W-:Y:S02]  /*1e00*/  ISETP.NE.AND P1, PT, R11, RZ, PT ;  /* 0x000000ff0b00720c */ /* 0x000fe40003f25270 */
[----:B------:R-:W-:Y:S01]  /*1e10*/  LOP3.LUT R7, R5, 0x7fffff, RZ, 0xc0, !PT ;  /* 0x007fffff05077812 */ /* 0x000fe200078ec0ff */
[----:B------:R-:W-:Y:S01]  /*1e20*/  FFMA.RP R5, R18, R14, R9 ;  /* 0x0000000e12057223 */ /* 0x000fe20000008009 */
[----:B------:R-:W-:Y:S01]  /*1e30*/  IADD3 R14, PT, PT, R11, 0x20, RZ ;  /* 0x000000200b0e7810 */ /* 0x000fe20007ffe0ff */
[----:B------:R-:W-:Y:S01]  /*1e40*/  IMAD.MOV R9, RZ, RZ, -R11 ;  /* 0x000000ffff097224 */ /* 0x000fe200078e0a0b */
[----:B------:R-:W-:-:S02]  /*1e50*/  LOP3.LUT R7, R7, 0x800000, RZ, 0xfc, !PT ;  /* 0x0080000007077812 */ /* 0x000fc400078efcff */
[----:B------:R-:W-:Y:S02]  /*1e60*/  FSETP.NEU.FTZ.AND P0, PT, R5, R12, PT ;  /* 0x0000000c0500720b */ /* 0x000fe40003f1d000 */
[----:B------:R-:W-:Y:S02]  /*1e70*/  SHF.L.U32 R14, R7, R14, RZ ;  /* 0x0000000e070e7219 */ /* 0x000fe400000006ff */
[----:B------:R-:W-:Y:S02]  /*1e80*/  SEL R12, R9, RZ, P3 ;  /* 0x000000ff090c7207 */ /* 0x000fe40001800000 */
[----:B------:R-:W-:Y:S02]  /*1e90*/  ISETP.NE.AND P1, PT, R14, RZ, P1 ;  /* 0x000000ff0e00720c */ /* 0x000fe40000f25270 */
[----:B------:R-:W-:Y:S02]  /*1ea0*/  SHF.R.U32.HI R12, RZ, R12, R7 ;  /* 0x0000000cff0c7219 */ /* 0x000fe40000011607 */
[----:B------:R-:W-:-:S02]  /*1eb0*/  PLOP3.LUT P0, PT, P0, P1, PT, 0xf8, 0x8f ;  /* 0x00000000008f781c */ /* 0x000fc40000703f70 */
[----:B------:R-:W-:Y:S02]  /*1ec0*/  SHF.R.U32.HI R14, RZ, 0x1, R12 ;  /* 0x00000001ff0e7819 */ /* 0x000fe4000001160c */
[----:B------:R-:W-:-:S04]  /*1ed0*/  SEL R5, RZ, 0x1, !P0 ;  /* 0x00000001ff057807 */ /* 0x000fc80004000000 */
[----:B------:R-:W-:-:S04]  /*1ee0*/  LOP3.LUT R5, R5, 0x1, R14, 0xf8, !PT ;  /* 0x0000000105057812 */ /* 0x000fc800078ef80e */
[----:B------:R-:W-:-:S05]  /*1ef0*/  LOP3.LUT R5, R5, R12, RZ, 0xc0, !PT ;  /* 0x0000000c05057212 */ /* 0x000fca00078ec0ff */
[----:B------:R-:W-:-:S05]  /*1f00*/  IMAD.IADD R5, R14, 0x1, R5 ;  /* 0x000000010e057824 */ /* 0x000fca00078e0205 */
[----:B------:R-:W-:Y:S01]  /*1f10*/  LOP3.LUT R0, R5, R0, RZ, 0xfc, !PT ;  /* 0x0000000005007212 */ /* 0x000fe200078efcff */
[----:B------:R-:W-:Y:S06]  /*1f20*/  BRA `(.L_x_45) ;  /* 0x0000000000107947 */ /* 0x000fec0003800000 */
.L_x_44:
[----:B------:R-:W-:-:S04]  /*1f30*/  LOP3.LUT R0, R0, 0x80000000, RZ, 0xc0, !PT ;  /* 0x8000000000007812 */ /* 0x000fc800078ec0ff */
[----:B------:R-:W-:Y:S01]  /*1f40*/  LOP3.LUT R0, R0, 0x7f800000, RZ, 0xfc, !PT ;  /* 0x7f80000000007812 */ /* 0x000fe200078efcff */
[----:B------:R-:W-:Y:S06]  /*1f50*/  BRA `(.L_x_45) ;  /* 0x0000000000047947 */ /* 0x000fec0003800000 */
.L_x_43:
[----:B------:R-:W-:-:S07]  /*1f60*/  IMAD R0, R12, 0x800000, R0 ;  /* 0x008000000c007824 */ /* 0x000fce00078e0200 */
.L_x_45:
[----:B------:R-:W-:Y:S05]  /*1f70*/  BSYNC.RECONVERGENT B2 ;  /* 0x0000000000027941 */ /* 0x000fea0003800200 */
.L_x_42:
[----:B------:R-:W-:Y:S05]  /*1f80*/  BRA `(.L_x_46) ;  /* 0x0000000000207947 */ /* 0x000fea0003800000 */
.L_x_41:
[----:B------:R-:W-:-:S04]  /*1f90*/  LOP3.LUT R0, R5, 0x80000000, R0, 0x48, !PT ;  /* 0x8000000005007812 */ /* 0x000fc800078e4800 */
[----:B------:R-:W-:Y:S01]  /*1fa0*/  LOP3.LUT R0, R0, 0x7f800000, RZ, 0xfc, !PT ;  /* 0x7f80000000007812 */ /* 0x000fe200078efcff */
[----:B------:R-:W-:Y:S06]  /*1fb0*/  BRA `(.L_x_46) ;  /* 0x0000000000147947 */ /* 0x000fec0003800000 */
.L_x_40:
[----:B------:R-:W-:Y:S01]  /*1fc0*/  LOP3.LUT R0, R5, 0x80000000, R0, 0x48, !PT ;  /* 0x8000000005007812 */ /* 0x000fe200078e4800 */
[----:B------:R-:W-:Y:S06]  /*1fd0*/  BRA `(.L_x_46) ;  /* 0x00000000000c7947 */ /* 0x000fec0003800000 */
.L_x_39:
[----:B------:R-:W0:Y:S01]  /*1fe0*/  MUFU.RSQ R0, -QNAN ;  /* 0xffc0000000007908 */ /* 0x000e220000001400 */
[----:B------:R-:W-:Y:S05]  /*1ff0*/  BRA `(.L_x_46) ;  /* 0x0000000000047947 */ /* 0x000fea0003800000 */
.L_x_38:
[----:B------:R-:W-:-:S07]  /*2000*/  FADD.FTZ R0, R0, R5 ;  /* 0x0000000500007221 */ /* 0x000fce0000010000 */
.L_x_46:
[----:B------:R-:W-:Y:S05]  /*2010*/  BSYNC.RECONVERGENT B1 ;  /* 0x0000000000017941 */ /* 0x000fea0003800200 */
.L_x_36:
[----:B------:R-:W-:-:S04]  /*2020*/  IMAD.MOV.U32 R11, RZ, RZ, 0x0 ;  /* 0x00000000ff0b7424 */ /* 0x000fc800078e00ff */
[----:B0-----:R-:W-:Y:S05]  /*2030*/  RET.REL.NODEC R10 `(_Z11juliaKernelPiS_S_S_PdS0_S0_) ;  /* 0xffffffdc0af07950 */ /* 0x001fea0003c3ffff */
.L_x_47:
        /* <DEDUP_REMOVED lines=12> */
.L_x_67:


//--------------------- .text._Z16mandelbrotKernelPiS_S_S_PdS0_ --------------------------
	.section	.text._Z16mandelbrotKernelPiS_S_S_PdS0_,"ax",@progbits
	.align	128
        .global         _Z16mandelbrotKernelPiS_S_S_PdS0_
        .type           _Z16mandelbrotKernelPiS_S_S_PdS0_,@function
        .size           _Z16mandelbrotKernelPiS_S_S_PdS0_,(.L_x_68 - _Z16mandelbrotKernelPiS_S_S_PdS0_)
        .other          _Z16mandelbrotKernelPiS_S_S_PdS0_,@"STO_CUDA_ENTRY STV_DEFAULT"
_Z16mandelbrotKernelPiS_S_S_PdS0_:
.text._Z16mandelbrotKernelPiS_S_S_PdS0_:
        /* <DEDUP_REMOVED lines=36> */
[----:B------:R-:W-:Y:S05]  /*0240*/  CALL.REL.NOINC `($__internal_3_$__cuda_sm20_div_rn_f64_full) ;  /* 0x0000000800547944 */ /* 0x000fea0003c00000 */
[----:B------:R-:W-:Y:S02]  /*0250*/  IMAD.MOV.U32 R14, RZ, RZ, R20 ;  /* 0x000000ffff0e7224 */ /* 0x000fe400078e0014 */
[----:B------:R-:W-:-:S07]  /*0260*/  IMAD.MOV.U32 R15, RZ, RZ, R21 ;  /* 0x000000ffff0f7224 */ /* 0x000fce00078e0015 */
.L_x_49:
[----:B------:R-:W-:Y:S05]  /*0270*/  BSYNC.RECONVERGENT B0 ;  /* 0x0000000000007941 */ /* 0x000fea0003800200 */
.L_x_48:
        /* <DEDUP_REMOVED lines=23> */
[----:B------:R-:W-:Y:S01]  /*03f0*/  IMAD.MOV.U32 R7, RZ, RZ, R9 ;  /* 0x000000ffff077224 */ /* 0x000fe200078e0009 */
[----:B------:R-:W-:Y:S01]  /*0400*/  MOV R9, R17 ;  /* 0x0000001100097202 */ /* 0x000fe20000000f00 */
[----:B------:R-:W-:-:S07]  /*0410*/  IMAD.MOV.U32 R8, RZ, RZ, R16 ;  /* 0x000000ffff087224 */ /* 0x000fce00078e0010 */
[----:B------:R-:W-:Y:S05]  /*0420*/  CALL.REL.NOINC `($__internal_3_$__cuda_sm20_div_rn_f64_full) ;  /* 0x0000000400dc7944 */ /* 0x000fea0003c00000 */
[----:B------:R-:W-:Y:S02]  /*0430*/  IMAD.MOV.U32 R6, RZ, RZ, R20 ;  /* 0x000000ffff067224 */ /* 0x000fe400078e0014 */
[----:B------:R-:W-:-:S07]  /*0440*/  IMAD.MOV.U32 R7, RZ, RZ, R21 ;  /* 0x000000ffff077224 */ /* 0x000fce00078e0015 */
.L_x_50:
        /* <DEDUP_REMOVED lines=21> */
[----:B------:R-:W-:Y:S05]  /*05a0*/  CALL.REL.NOINC `($__internal_3_$__cuda_sm20_div_rn_f64_full) ;  /* 0x00000004007c7944 */ /* 0x000fea0003c00000 */
[----:B------:R-:W-:Y:S02]  /*05b0*/  IMAD.MOV.U32 R12, RZ, RZ, R20 ;  /* 0x000000ffff0c7224 */ /* 0x000fe400078e0014 */
[----:B------:R-:W-:-:S07]  /*05c0*/  IMAD.MOV.U32 R13, RZ, RZ, R21 ;  /* 0x000000ffff0d7224 */ /* 0x000fce00078e0015 */
.L_x_52:
[----:B------:R-:W-:Y:S05]  /*05d0*/  BSYNC.RECONVERGENT B0 ;  /* 0x0000000000007941 */ /* 0x000fea0003800200 */
.L_x_51:
[----:B------:R-:W0:Y:S02]  /*05e0*/  LDC.64 R8, c[0x0][0x3a8] ;  /* 0x0000ea00ff087b82 */ /* 0x000e240000000a00 */
[----:B0-----:R-:W2:Y:S01]  /*05f0*/  LDG.E.64 R8, desc[UR4][R8.64+0x8] ;  /* 0x0000080408087981 */ /* 0x001ea2000c1e1b00 */
[----:B------:R-:W0:Y:S01]  /*0600*/  MUFU.RCP64H R7, R17 ;  /* 0x0000001100077308 */ /* 0x000e220000001800 */
[----:B------:R-:W-:-:S06]  /*0610*/  HFMA2 R6, -RZ, RZ, 0, 5.9604644775390625e-08 ;  /* 0x00000001ff067431 */ /* 0x000fcc00000001ff */
        /* <DEDUP_REMOVED lines=12> */
[----:B------:R-:W-:-:S04]  /*06e0*/  DFMA R12, R12, R10, -1 ;  /* 0xbff000000c0c742b */ /* 0x000fc8000000000a */
[----:B------:R-:W-:-:S13]  /*06f0*/  FSETP.GT.AND P0, PT, |R0|, 1.469367938527859385e-39, PT ;  /* 0x001000000000780b */ /* 0x000fda0003f04200 */
[----:B------:R-:W-:Y:S05]  /*0700*/  @P0 BRA P1, `(.L_x_53) ;  /* 0x0000000000200947 */ /* 0x000fea0000800000 */
[----:B------:R-:W-:Y:S01]  /*0710*/  IMAD.MOV.U32 R6, RZ, RZ, R8 ;  /* 0x000000ffff067224 */ /* 0x000fe200078e0008 */
[----:B------:R-:W-:Y:S01]  /*0720*/  MOV R0, 0x770 ;  /* 0x0000077000007802 */ /* 0x000fe20000000f00 */
[----:B------:R-:W-:Y:S02]  /*0730*/  IMAD.MOV.U32 R7, RZ, RZ, R9 ;  /* 0x000000ffff077224 */ /* 0x000fe400078e0009 */
[----:B------:R-:W-:Y:S02]  /*0740*/  IMAD.MOV.U32 R8, RZ, RZ, R16 ;  /* 0x000000ffff087224 */ /* 0x000fe400078e0010 */
[----:B------:R-:W-:-:S07]  /*0750*/  IMAD.MOV.U32 R9, RZ, RZ, R17 ;  /* 0x000000ffff097224 */ /* 0x000fce00078e0011 */
[----:B------:R-:W-:Y:S05]  /*0760*/  CALL.REL.NOINC `($__internal_3_$__cuda_sm20_div_rn_f64_full) ;  /* 0x00000004000c7944 */ /* 0x000fea0003c00000 */
[----:B------:R-:W-:Y:S01]  /*0770*/  IMAD.MOV.U32 R6, RZ, RZ, R20 ;  /* 0x000000ffff067224 */ /* 0x000fe200078e0014 */
[----:B------:R-:W-:-:S07]  /*0780*/  MOV R7, R21 ;  /* 0x0000001500077202 */ /* 0x000fce0000000f00 */
.L_x_53:
[----:B------:R-:W0:Y:S02]  /*0790*/  LDC.64 R10, c[0x0][0x398] ;  /* 0x0000e600ff0a7b82 */ /* 0x000e240000000a00 */
[----:B0-----:R-:W2:Y:S01]  /*07a0*/  LDG.E R8, desc[UR4][R10.64] ;  /* 0x000000040a087981 */ /* 0x001ea2000c1e1900 */
[----:B------:R-:W-:Y:S01]  /*07b0*/  DADD R12, R12, -R6 ;  /* 0x000000000c0c7229 */ /* 0x000fe20000000806 */
[----:B------:R-:W-:Y:S01]  /*07c0*/  BSSY.RECONVERGENT B0, `(.L_x_54) ;  /* 0x0000020000007945 */ /* 0x000fe20003800200 */
[----:B------:R-:W-:Y:S02]  /*07d0*/  CS2R R24, SRZ ;  /* 0x0000000000187805 */ /* 0x000fe4000001ff00 */
[----:B------:R-:W-:Y:S02]  /*07e0*/  CS2R R22, SRZ ;  /* 0x0000000000167805 */ /* 0x000fe4000001ff00 */
[----:B------:R-:W-:Y:S02]  /*07f0*/  CS2R R16, SRZ ;  /* 0x0000000000107805 */ /* 0x000fe4000001ff00 */
[----:B------:R-:W-:-:S02]  /*0800*/  CS2R R18, SRZ ;  /* 0x0000000000127805 */ /* 0x000fc4000001ff00 */
[----:B------:R-:W-:Y:S01]  /*0810*/  CS2R R20, SRZ ;  /* 0x0000000000147805 */ /* 0x000fe2000001ff00 */
[----:B--2---:R-:W0:Y:S06]  /*0820*/  I2F.F64 R8, R8 ;  /* 0x0000000800087312 */ /* 0x004e2c0000201c00 */
.L_x_56:
[----:B0-----:R-:W-:Y:S01]  /*0830*/  DSETP.GEU.AND P0, PT, R16, R8, PT ;  /* 0x000000081000722a */ /* 0x001fe20003f0e000 */
[----:B------:R-:W-:Y:S02]  /*0840*/  IMAD.MOV.U32 R10, RZ, RZ, R16 ;  /* 0x000000ffff0a7224 */ /* 0x000fe400078e0010 */
[----:B------:R-:W-:-:S11]  /*0850*/  IMAD.MOV.U32 R11, RZ, RZ, R17 ;  /* 0x000000ffff0b7224 */ /* 0x000fd600078e0011 */
[----:B------:R-:W-:Y:S05]  /*0860*/  @P0 BRA `(.L_x_55) ;  /* 0x0000000000540947 */ /* 0x000fea0003800000 */
[----:B------:R-:W-:Y:S01]  /*0870*/  DADD R6, R20, R20 ;  /* 0x0000000014067229 */ /* 0x000fe20000000014 */
[----:B------:R-:W-:Y:S01]  /*0880*/  IMAD.MOV.U32 R10, RZ, RZ, R8 ;  /* 0x000000ffff0a7224 */ /* 0x000fe200078e0008 */
[----:B------:R-:W-:Y:S01]  /*0890*/  DADD R26, R22, -R24 ;  /* 0x00000000161a7229 */ /* 0x000fe20000000818 */
[----:B------:R-:W-:-:S05]  /*08a0*/  IMAD.MOV.U32 R11, RZ, RZ, R9 ;  /* 0x000000ffff0b7224 */ /* 0x000fca00078e0009 */
[----:B------:R-:W-:Y:S02]  /*08b0*/  DFMA R6, R6, R18, R12 ;  /* 0x000000120606722b */ /* 0x000fe4000000000c */
[----:B------:R-:W-:-:S06]  /*08c0*/  DADD R26, R14, R26 ;  /* 0x000000000e1a7229 */ /* 0x000fcc000000001a */
[----:B------:R-:W-:Y:S02]  /*08d0*/  DSETP.NEU.AND P0, PT, R18, R6, PT ;  /* 0x000000061200722a */ /* 0x000fe40003f0d000 */
[----:B------:R-:W-:-:S14]  /*08e0*/  DSETP.EQ.AND P1, PT, R20, R26, PT ;  /* 0x0000001a1400722a */ /* 0x000fdc0003f22000 */
[----:B------:R-:W-:Y:S05]  /*08f0*/  @!P0 BRA P1, `(.L_x_55) ;  /* 0x0000000000308947 */ /* 0x000fea0000800000 */
[----:B------:R-:W-:Y:S01]  /*0900*/  DMUL R22, R26, R26 ;  /* 0x0000001a1a167228 */ /* 0x000fe20000000000 */
[----:B------:R-:W-:Y:S01]  /*0910*/  IMAD.MOV.U32 R20, RZ, RZ, R26 ;  /* 0x000000ffff147224 */ /* 0x000fe200078e001a */
[----:B------:R-:W-:Y:S01]  /*0920*/  DMUL R24, R6, R6 ;  /* 0x0000000606187228 */ /* 0x000fe20000000000 */
[----:B------:R-:W-:Y:S01]  /*0930*/  MOV R21, R27 ;  /* 0x0000001b00157202 */ /* 0x000fe20000000f00 */
[----:B------:R-:W-:-:S06]  /*0940*/  DADD R10, R16, 1 ;  /* 0x3ff00000100a7429 */ /* 0x000fcc0000000000 */
[----:B------:R-:W-:-:S04]  /*0950*/  DADD R18, R22, R24 ;  /* 0x0000000016127229 */ /* 0x000fc80000000018 */
[----:B------:R-:W-:Y:S02]  /*0960*/  IMAD.MOV.U32 R16, RZ, RZ, R10 ;  /* 0x000000ffff107224 */ /* 0x000fe400078e000a */
[----:B------:R-:W-:Y:S02]  /*0970*/  IMAD.MOV.U32 R17, RZ, RZ, R11 ;  /* 0x000000ffff117224 */ /* 0x000fe400078e000b */
[----:B------:R-:W-:Y:S01]  /*0980*/  DSETP.GEU.AND P0, PT, R18, 4, PT ;  /* 0x401000001200742a */ /* 0x000fe20003f0e000 */
[----:B------:R-:W-:Y:S02]  /*0990*/  IMAD.MOV.U32 R18, RZ, RZ, R6 ;  /* 0x000000ffff127224 */ /* 0x000fe400078e0006 */
[----:B------:R-:W-:-:S11]  /*09a0*/  IMAD.MOV.U32 R19, RZ, RZ, R7 ;  /* 0x000000ffff137224 */ /* 0x000fd600078e0007 */
[----:B------:R-:W-:Y:S05]  /*09b0*/  @!P0 BRA `(.L_x_56) ;  /* 0xfffffffc009c8947 */ /* 0x000fea000383ffff */
.L_x_55:
[----:B------:R-:W-:Y:S05]  /*09c0*/  BSYNC.RECONVERGENT B0 ;  /* 0x0000000000007941 */ /* 0x000fea0003800200 */
.L_x_54:
[----:B------:R-:W0:Y:S01]  /*09d0*/  MUFU.RCP64H R7, R9 ;  /* 0x0000000900077308 */ /* 0x000e220000001800 */
[----:B------:R-:W-:Y:S01]  /*09e0*/  IMAD.MOV.U32 R6, RZ, RZ, 0x1 ;  /* 0x00000001ff067424 */ /* 0x000fe200078e00ff */
[----:B------:R-:W-:Y:S01]  /*09f0*/  FSETP.GEU.AND P1, PT, |R11|, 6.5827683646048100446e-37, PT ;  /* 0x036000000b00780b */ /* 0x000fe20003f2e200 */
[----:B------:R-:W-:Y:S04]  /*0a00*/  BSSY.RECONVERGENT B0, `(.L_x_57) ;  /* 0x0000012000007945 */ /* 0x000fe80003800200 */
[----:B0-----:R-:W-:-:S08]  /*0a10*/  DFMA R12, -R8, R6, 1 ;  /* 0x3ff00000080c742b */ /* 0x001fd00000000106 */
[----:B------:R-:W-:-:S08]  /*0a20*/  DFMA R12, R12, R12, R12 ;  /* 0x0000000c0c0c722b */ /* 0x000fd0000000000c */
[----:B------:R-:W-:-:S08]  /*0a30*/  DFMA R12, R6, R12, R6 ;  /* 0x0000000c060c722b */ /* 0x000fd00000000006 */
[----:B------:R-:W-:-:S08]  /*0a40*/  DFMA R6, -R8, R12, 1 ;  /* 0x3ff000000806742b */ /* 0x000fd0000000010c */
[----:B------:R-:W-:-:S08]  /*0a50*/  DFMA R6, R12, R6, R12 ;  /* 0x000000060c06722b */ /* 0x000fd0000000000c */
        /* <DEDUP_REMOVED lines=12> */
.L_x_58:
[----:B------:R-:W-:Y:S05]  /*0b20*/  BSYNC.RECONVERGENT B0 ;  /* 0x0000000000007941 */ /* 0x000fea0003800200 */
.L_x_57:
[----:B------:R-:W0:Y:S01]  /*0b30*/  LDC.64 R8, c[0x0][0x380] ;  /* 0x0000e000ff087b82 */ /* 0x000e220000000a00 */
[----:B------:R-:W-:Y:S01]  /*0b40*/  DMUL R6, R6, 255 ;  /* 0x406fe00006067828 */ /* 0x000fe20000000000 */
[----:B------:R-:W-:-:S09]  /*0b50*/  IMAD R3, R4, R2, R3 ;  /* 0x0000000204037224 */ /* 0x000fd200078e0203 */
[----:B------:R-:W1:Y:S01]  /*0b60*/  F2I.F64.TRUNC R7, R6 ;  /* 0x0000000600077311 */ /* 0x000e62000030d100 */
[----:B0-----:R-:W-:-:S05]  /*0b70*/  IMAD.WIDE R2, R3, 0x4, R8 ;  /* 0x0000000403027825 */ /* 0x001fca00078e0208 */
[----:B-1----:R-:W-:Y:S01]  /*0b80*/  STG.E desc[UR4][R2.64], R7 ;  /* 0x0000000702007986 */ /* 0x002fe2000c101904 */
[----:B------:R-:W-:Y:S05]  /*0b90*/  EXIT ;  /* 0x000000000000794d */ /* 0x000fea0003800000 */
        .weak           $__internal_3_$__cuda_sm20_div_rn_f64_full
        .type           $__internal_3_$__cuda_sm20_div_rn_f64_full,@function
        .size           $__internal_3_$__cuda_sm20_div_rn_f64_full,(.L_x_68 - $__internal_3_$__cuda_sm20_div_rn_f64_full)
$__internal_3_$__cuda_sm20_div_rn_f64_full:
[C---:B------:R-:W-:Y:S01]  /*0ba0*/  FSETP.GEU.AND P0, PT, |R9|.reuse, 1.469367938527859385e-39, PT ;  /* 0x001000000900780b */ /* 0x040fe20003f0e200 */
[----:B------:R-:W-:Y:S01]  /*0bb0*/  IMAD.MOV.U32 R18, RZ, RZ, 0x1 ;  /* 0x00000001ff127424 */ /* 0x000fe200078e00ff */
[----:B------:R-:W-:Y:S01]  /*0bc0*/  LOP3.LUT R10, R9, 0x800fffff, RZ, 0xc0, !PT ;  /* 0x800fffff090a7812 */ /* 0x000fe200078ec0ff */
[----:B------:R-:W-:Y:S01]  /*0bd0*/  IMAD.MOV.U32 R26, RZ, RZ, 0x1ca00000 ;  /* 0x1ca00000ff1a7424 */ /* 0x000fe200078e00ff */
[C---:B------:R-:W-:Y:S01]  /*0be0*/  FSETP.GEU.AND P2, PT, |R7|.reuse, 1.469367938527859385e-39, PT ;  /* 0x001000000700780b */ /* 0x040fe20003f4e200 */
[----:B------:R-:W-:Y:S01]  /*0bf0*/  BSSY.RECONVERGENT B1, `(.L_x_59) ;  /* 0x0000052000017945 */ /* 0x000fe20003800200 */
[----:B------:R-:W-:Y:S02]  /*0c00*/  LOP3.LUT R11, R10, 0x3ff00000, RZ, 0xfc, !PT ;  /* 0x3ff000000a0b7812 */ /* 0x000fe400078efcff */
[----:B------:R-:W-:Y:S02]  /*0c10*/  MOV R10, R8 ;  /* 0x00000008000a7202 */ /* 0x000fe40000000f00 */
[----:B------:R-:W-:-:S02]  /*0c20*/  LOP3.LUT R5, R7, 0x7ff00000, RZ, 0xc0, !PT ;  /* 0x7ff0000007057812 */ /* 0x000fc400078ec0ff */
[----:B------:R-:W-:Y:S01]  /*0c30*/  LOP3.LUT R28, R9, 0x7ff00000, RZ, 0xc0, !PT ;  /* 0x7ff00000091c7812 */ /* 0x000fe200078ec0ff */
[----:B------:R-:W-:-:S03]  /*0c40*/  @!P0 DMUL R10, R8, 8.98846567431157953865e+307 ;  /* 0x7fe00000080a8828 */ /* 0x000fc60000000000 */
[----:B------:R-:W-:Y:S02]  /*0c50*/  ISETP.GE.U32.AND P1, PT, R5, R28, PT ;  /* 0x0000001c0500720c */ /* 0x000fe40003f26070 */
[----:B------:R-:W-:Y:S01]  /*0c60*/  @!P2 LOP3.LUT R20, R9, 0x7ff00000, RZ, 0xc0, !PT ;  /* 0x7ff000000914a812 */ /* 0x000fe200078ec0ff */
[----:B------:R-:W0:Y:S03]  /*0c70*/  MUFU.RCP64H R19, R11 ;  /* 0x0000000b00137308 */ /* 0x000e260000001800 */
        /* <DEDUP_REMOVED lines=30> */
[----:B------:R-:W-:-:S04]  /*0e60*/  SEL R26, R26, 0x63400000, !P0 ;  /* 0x634000001a1a7807 */ /* 0x000fc80004000000 */
[----:B------:R-:W-:-:S05]  /*0e70*/  IADD3 R5, PT, PT, -R26, R5, RZ ;  /* 0x000000051a057210 */ /* 0x000fca0007ffe1ff */
        /* <DEDUP_REMOVED lines=20> */
.L_x_60:
        /* <DEDUP_REMOVED lines=16> */
.L_x_63:
[----:B------:R-:W-:Y:S01]  /*10c0*/  LOP3.LUT R21, R9, 0x80000, RZ, 0xfc, !PT ;  /* 0x0008000009157812 */ /* 0x000fe200078efcff */
[----:B------:R-:W-:Y:S01]  /*10d0*/  IMAD.MOV.U32 R20, RZ, RZ, R8 ;  /* 0x000000ffff147224 */ /* 0x000fe200078e0008 */
[----:B------:R-:W-:Y:S06]  /*10e0*/  BRA `(.L_x_61) ;  /* 0x0000000000087947 */ /* 0x000fec0003800000 */
.L_x_62:
[----:B------:R-:W-:Y:S01]  /*10f0*/  LOP3.LUT R21, R7, 0x80000, RZ, 0xfc, !PT ;  /* 0x0008000007157812 */ /* 0x000fe200078efcff */
[----:B------:R-:W-:-:S07]  /*1100*/  IMAD.MOV.U32 R20, RZ, RZ, R6 ;  /* 0x000000ffff147224 */ /* 0x000fce00078e0006 */
.L_x_61:
[----:B------:R-:W-:Y:S05]  /*1110*/  BSYNC.RECONVERGENT B1 ;  /* 0x0000000000017941 */ /* 0x000fea0003800200 */
.L_x_59:
[----:B------:R-:W-:Y:S02]  /*1120*/  IMAD.MOV.U32 R6, RZ, RZ, R0 ;  /* 0x000000ffff067224 */ /* 0x000fe400078e0000 */
[----:B------:R-:W-:-:S04]  /*1130*/  IMAD.MOV.U32 R7, RZ, RZ, 0x0 ;  /* 0x00000000ff077424 */ /* 0x000fc800078e00ff */
[----:B------:R-:W-:Y:S05]  /*1140*/  RET.REL.NODEC R6 `(_Z16mandelbrotKernelPiS_S_S_PdS0_) ;  /* 0xffffffec06ac7950 */ /* 0x000fea0003c3ffff */
.L_x_64:
        /* <DEDUP_REMOVED lines=11> */
.L_x_68:


//--------------------- .nv.global.init           --------------------------
	.section	.nv.global.init,"aw",@progbits
	.align	4
.nv.global.init:
	.type		__cudart_i2opi_f,@object
	.size		__cudart_i2opi_f,(.L_0 - __cudart_i2opi_f)
__cudart_i2opi_f:
        /*0000*/ 	.byte	0x41, 0x90, 0x43, 0x3c, 0x99, 0x95, 0x62, 0xdb, 0xc0, 0xdd, 0x34, 0xf5, 0xd1, 0x57, 0x27, 0xfc
        /*0010*/ 	.byte	0x29, 0x15, 0x44, 0x4e, 0x6e, 0x83, 0xf9, 0xa2
.L_0:


//--------------------- .nv.shared.reserved.0     --------------------------
	.section	.nv.shared.reserved.0,"aw",@nobits
	.weak		__nv_reservedSMEM_offset_0_alias
	.size		__nv_reservedSMEM_offset_0_alias, 0, 64
	.other		__nv_reservedSMEM_offset_0_alias,@"STO_CUDA_RESERVED_SHARED STV_DEFAULT"
__nv_reservedSMEM_offset_0_alias:
	.zero		0
	.zero		64


//--------------------- .nv.constant0._Z17burningShipKernelPiS_S_S_PdS0_ --------------------------
	.section	.nv.constant0._Z17burningShipKernelPiS_S_S_PdS0_,"a",@progbits
	.sectionflags	@""
	.align	4
.nv.constant0._Z17burningShipKernelPiS_S_S_PdS0_:
	.zero		944


//--------------------- .nv.constant0._Z11juliaKernelPiS_S_S_PdS0_S0_ --------------------------
	.section	.nv.constant0._Z11juliaKernelPiS_S_S_PdS0_S0_,"a",@progbits
	.sectionflags	@""
	.align	4
.nv.constant0._Z11juliaKernelPiS_S_S_PdS0_S0_:
	.zero		952


//--------------------- .nv.constant0._Z16mandelbrotKernelPiS_S_S_PdS0_ --------------------------
	.section	.nv.constant0._Z16mandelbrotKernelPiS_S_S_PdS0_,"a",@progbits
	.sectionflags	@""
	.align	4
.nv.constant0._Z16mandelbrotKernelPiS_S_S_PdS0_:
	.zero		944


//--------------------- SYMBOLS --------------------------

	.type		.nv.reservedSmem.offset0,@object
	.size		.nv.reservedSmem.offset0,0x4
